	.target	sm_100a

	.elftype	@"ET_EXEC"


//--------------------- .note.nv.tkinfo           --------------------------
	.section	.note.nv.tkinfo,"",@"SHT_NOTE"
	.sectionflags	@"SHF_NOTE_NV_TKINFO"
	.tkinfo
        /*0018*/ 	.word	0x00000002
        /*0030*/ 	.string	""
        /*0030*/ 	.string	"ptxas"
        /*0030*/ 	.string	"Cuda compilation tools, release 13.0, V13.0.88"
        /*0030*/ 	.string	"Build cuda_13.0.r13.0/compiler.36424714_0"
        /*0030*/ 	.string	"-arch sm_100a -m 64 "



//--------------------- .note.nv.cuinfo           --------------------------
	.section	.note.nv.cuinfo,"",@"SHT_NOTE"
	.sectionflags	@"SHF_NOTE_NV_CUINFO"
        /*0018*/ 	.short	0x0002
        /*001a*/ 	.short	0x0064
        /*001c*/ 	.short	0x0082
	.zero		2


//--------------------- .nv.info                  --------------------------
	.section	.nv.info,"",@"SHT_CUDA_INFO"
	.align	4


	//----- nvinfo : EIATTR_REGCOUNT
	.align		4
        /*0000*/ 	.byte	0x04, 0x2f
        /*0002*/ 	.short	(.L_19 - .L_18)
	.align		4
.L_18:
        /*0004*/ 	.word	index@(_ZN7cutlass13device_kernelINS_4gemm6kernel13GemmUniversalIN4cute5tupleIJiiiiEEENS1_10collective13CollectiveMmaINS1_35MainloopSm100TmaUmmaWarpSpecializedILi27ELi2ELi4ENS5_IJNS4_1CILi1EEESB_SB_EEEEENS5_IJNSA_ILi64EEESE_SE_EEENS_12float_e4m3_tENS5_IJlSB_lEEESG_SH_NS4_8TiledMMAINS4_8MMA_AtomIJNS4_10MMA_TraitsINS4_19SM100_MMA_F8F6F4_SSEJSG_SG_fSE_SE_NS4_17integral_constantINS4_4UMMA5MajorELSO_0EEESP_NSM_INSN_7ScaleInELSQ_0EEESR_EEEEEENS4_6LayoutISC_NS5_IJNSA_ILi0EEESV_SV_EEEEENS5_IJNS4_10UnderscoreESY_SY_EEEEENS4_13SM90_TMA_LOADENS4_14ComposedLayoutINS4_7SwizzleILi2ELi4ELi3EEENS4_18smem_ptr_flag_bitsILi8EEENSU_INS5_IJNSA_ILi8EEESE_EEENS5_IJSE_SB_EEEEEEEvNS4_8identityES11_S1B_vS1C_EENS_8epilogue10collective18CollectiveEpilogueINS1E_23Sm100TmaWarpSpecializedILi1ELi1ELi32ELb0ELb0EEEJSF_NS5_IJNSU_ISE_SB_EES1J_EEESG_SH_SG_SH_NS1E_6fusion15FusionCallbacksIS1I_NS1L_17LinearCombinationISG_fSG_fLNS_15FloatRoundStyleE2EEESF_S1K_JEEENS4_5SM1004TMEM4LOAD26SM100_TMEM_LOAD_16dp32b32xES11_S1B_NS4_39AutoVectorizingCopyWithAssumedAlignmentILi128EEENS4_14SM90_TMA_STOREES1B_S1W_S1W_EEEvvEEEEvNT_6ParamsE)
        /*0008*/ 	.word	0x00000078


	//----- nvinfo : EIATTR_FRAME_SIZE
	.align		4
.L_19:
        /*000c*/ 	.byte	0x04, 0x11
        /*000e*/ 	.short	(.L_21 - .L_20)
	.align		4
.L_20:
        /*0010*/ 	.word	index@($__internal_2_$__cuda_sm10x_tcgen05_guardrail_trap_unallocated_columns_being_dealloced)
        /*0014*/ 	.word	0x00000000


	//----- nvinfo : EIATTR_FRAME_SIZE
	.align		4
.L_21:
        /*0018*/ 	.byte	0x04, 0x11
        /*001a*/ 	.short	(.L_23 - .L_22)
	.align		4
.L_22:
        /*001c*/ 	.word	index@($__internal_1_$__cuda_sm10x_tcgen05_guardrail_trap_phase_invalid_during_alloc)
        /*0020*/ 	.word	0x00000000


	//----- nvinfo : EIATTR_FRAME_SIZE
	.align		4
.L_23:
        /*0024*/ 	.byte	0x04, 0x11
        /*0026*/ 	.short	(.L_25 - .L_24)
	.align		4
.L_24:
        /*0028*/ 	.word	index@($__internal_0_$__cuda_sm10x_tcgen05_guardrail_trap_col_being_dealloced_not_returned_by_alloc)
        /*002c*/ 	.word	0x00000000


	//----- nvinfo : EIATTR_FRAME_SIZE
	.align		4
.L_25:
        /*0030*/ 	.byte	0x04, 0x11
        /*0032*/ 	.short	(.L_27 - .L_26)
	.align		4
.L_26:
        /*0034*/ 	.word	index@(_ZN7cutlass13device_kernelINS_4gemm6kernel13GemmUniversalIN4cute5tupleIJiiiiEEENS1_10collective13CollectiveMmaINS1_35MainloopSm100TmaUmmaWarpSpecializedILi27ELi2ELi4ENS5_IJNS4_1CILi1EEESB_SB_EEEEENS5_IJNSA_ILi64EEESE_SE_EEENS_12float_e4m3_tENS5_IJlSB_lEEESG_SH_NS4_8TiledMMAINS4_8MMA_AtomIJNS4_10MMA_TraitsINS4_19SM100_MMA_F8F6F4_SSEJSG_SG_fSE_SE_NS4_17integral_constantINS4_4UMMA5MajorELSO_0EEESP_NSM_INSN_7ScaleInELSQ_0EEESR_EEEEEENS4_6LayoutISC_NS5_IJNSA_ILi0EEESV_SV_EEEEENS5_IJNS4_10UnderscoreESY_SY_EEEEENS4_13SM90_TMA_LOADENS4_14ComposedLayoutINS4_7SwizzleILi2ELi4ELi3EEENS4_18smem_ptr_flag_bitsILi8EEENSU_INS5_IJNSA_ILi8EEESE_EEENS5_IJSE_SB_EEEEEEEvNS4_8identityES11_S1B_vS1C_EENS_8epilogue10collective18CollectiveEpilogueINS1E_23Sm100TmaWarpSpecializedILi1ELi1ELi32ELb0ELb0EEEJSF_NS5_IJNSU_ISE_SB_EES1J_EEESG_SH_SG_SH_NS1E_6fusion15FusionCallbacksIS1I_NS1L_17LinearCombinationISG_fSG_fLNS_15FloatRoundStyleE2EEESF_S1K_JEEENS4_5SM1004TMEM4LOAD26SM100_TMEM_LOAD_16dp32b32xES11_S1B_NS4_39AutoVectorizingCopyWithAssumedAlignmentILi128EEENS4_14SM90_TMA_STOREES1B_S1W_S1W_EEEvvEEEEvNT_6ParamsE)
        /*0038*/ 	.word	0x00000000


	//----- nvinfo : EIATTR_MIN_STACK_SIZE
	.align		4
.L_27:
        /*003c*/ 	.byte	0x04, 0x12
        /*003e*/ 	.short	(.L_29 - .L_28)
	.align		4
.L_28:
        /*0040*/ 	.word	index@(_ZN7cutlass13device_kernelINS_4gemm6kernel13GemmUniversalIN4cute5tupleIJiiiiEEENS1_10collective13CollectiveMmaINS1_35MainloopSm100TmaUmmaWarpSpecializedILi27ELi2ELi4ENS5_IJNS4_1CILi1EEESB_SB_EEEEENS5_IJNSA_ILi64EEESE_SE_EEENS_12float_e4m3_tENS5_IJlSB_lEEESG_SH_NS4_8TiledMMAINS4_8MMA_AtomIJNS4_10MMA_TraitsINS4_19SM100_MMA_F8F6F4_SSEJSG_SG_fSE_SE_NS4_17integral_constantINS4_4UMMA5MajorELSO_0EEESP_NSM_INSN_7ScaleInELSQ_0EEESR_EEEEEENS4_6LayoutISC_NS5_IJNSA_ILi0EEESV_SV_EEEEENS5_IJNS4_10UnderscoreESY_SY_EEEEENS4_13SM90_TMA_LOADENS4_14ComposedLayoutINS4_7SwizzleILi2ELi4ELi3EEENS4_18smem_ptr_flag_bitsILi8EEENSU_INS5_IJNSA_ILi8EEESE_EEENS5_IJSE_SB_EEEEEEEvNS4_8identityES11_S1B_vS1C_EENS_8epilogue10collective18CollectiveEpilogueINS1E_23Sm100TmaWarpSpecializedILi1ELi1ELi32ELb0ELb0EEEJSF_NS5_IJNSU_ISE_SB_EES1J_EEESG_SH_SG_SH_NS1E_6fusion15FusionCallbacksIS1I_NS1L_17LinearCombinationISG_fSG_fLNS_15FloatRoundStyleE2EEESF_S1K_JEEENS4_5SM1004TMEM4LOAD26SM100_TMEM_LOAD_16dp32b32xES11_S1B_NS4_39AutoVectorizingCopyWithAssumedAlignmentILi128EEENS4_14SM90_TMA_STOREES1B_S1W_S1W_EEEvvEEEEvNT_6ParamsE)
        /*0044*/ 	.word	0x00000000
.L_29:


//--------------------- .nv.compat                --------------------------
	.section	.nv.compat,"",@"SHT_CUDA_COMPAT_INFO"
	.align	4
        /*0000*/ 	.byte	0x02, 0x09, 0x01, 0x00, 0x02, 0x02, 0x02, 0x00, 0x02, 0x05, 0x05, 0x00, 0x03, 0x07, 0x01, 0x01
        /*0010*/ 	.byte	0x02, 0x03, 0x01, 0x00, 0x02, 0x06, 0x01, 0x00, 0x04, 0x0b, 0x08, 0x00, 0x09, 0x00, 0x00, 0x00
        /*0020*/ 	.byte	0x00, 0x00, 0x00, 0x00


//--------------------- .nv.info._ZN7cutlass13device_kernelINS_4gemm6kernel13GemmUniversalIN4cute5tupleIJiiiiEEENS1_10collective13CollectiveMmaINS1_35MainloopSm100TmaUmmaWarpSpecializedILi27ELi2ELi4ENS5_IJNS4_1CILi1EEESB_SB_EEEEENS5_IJNSA_ILi64EEESE_SE_EEENS_12float_e4m3_tENS5_IJlSB_lEEESG_SH_NS4_8TiledMMAINS4_8MMA_AtomIJNS4_10MMA_TraitsINS4_19SM100_MMA_F8F6F4_SSEJSG_SG_fSE_SE_NS4_17integral_constantINS4_4UMMA5MajorELSO_0EEESP_NSM_INSN_7ScaleInELSQ_0EEESR_EEEEEENS4_6LayoutISC_NS5_IJNSA_ILi0EEESV_SV_EEEEENS5_IJNS4_10UnderscoreESY_SY_EEEEENS4_13SM90_TMA_LOADENS4_14ComposedLayoutINS4_7SwizzleILi2ELi4ELi3EEENS4_18smem_ptr_flag_bitsILi8EEENSU_INS5_IJNSA_ILi8EEESE_EEENS5_IJSE_SB_EEEEEEEvNS4_8identityES11_S1B_vS1C_EENS_8epilogue10collective18CollectiveEpilogueINS1E_23Sm100TmaWarpSpecializedILi1ELi1ELi32ELb0ELb0EEEJSF_NS5_IJNSU_ISE_SB_EES1J_EEESG_SH_SG_SH_NS1E_6fusion15FusionCallbacksIS1I_NS1L_17LinearCombinationISG_fSG_fLNS_15FloatRoundStyleE2EEESF_S1K_JEEENS4_5SM1004TMEM4LOAD26SM100_TMEM_LOAD_16dp32b32xES11_S1B_NS4_39AutoVectorizingCopyWithAssumedAlignmentILi128EEENS4_14SM90_TMA_STOREES1B_S1W_S1W_EEEvvEEEEvNT_6ParamsE --------------------------
	.section	.nv.info._ZN7cutlass13device_kernelINS_4gemm6kernel13GemmUniversalIN4cute5tupleIJiiiiEEENS1_10collective13CollectiveMmaINS1_35MainloopSm100TmaUmmaWarpSpecializedILi27ELi2ELi4ENS5_IJNS4_1CILi1EEESB_SB_EEEEENS5_IJNSA_ILi64EEESE_SE_EEENS_12float_e4m3_tENS5_IJlSB_lEEESG_SH_NS4_8TiledMMAINS4_8MMA_AtomIJNS4_10MMA_TraitsINS4_19SM100_MMA_F8F6F4_SSEJSG_SG_fSE_SE_NS4_17integral_constantINS4_4UMMA5MajorELSO_0EEESP_NSM_INSN_7ScaleInELSQ_0EEESR_EEEEEENS4_6LayoutISC_NS5_IJNSA_ILi0EEESV_SV_EEEEENS5_IJNS4_10UnderscoreESY_SY_EEEEENS4_13SM90_TMA_LOADENS4_14ComposedLayoutINS4_7SwizzleILi2ELi4ELi3EEENS4_18smem_ptr_flag_bitsILi8EEENSU_INS5_IJNSA_ILi8EEESE_EEENS5_IJSE_SB_EEEEEEEvNS4_8identityES11_S1B_vS1C_EENS_8epilogue10collective18CollectiveEpilogueINS1E_23Sm100TmaWarpSpecializedILi1ELi1ELi32ELb0ELb0EEEJSF_NS5_IJNSU_ISE_SB_EES1J_EEESG_SH_SG_SH_NS1E_6fusion15FusionCallbacksIS1I_NS1L_17LinearCombinationISG_fSG_fLNS_15FloatRoundStyleE2EEESF_S1K_JEEENS4_5SM1004TMEM4LOAD26SM100_TMEM_LOAD_16dp32b32xES11_S1B_NS4_39AutoVectorizingCopyWithAssumedAlignmentILi128EEENS4_14SM90_TMA_STOREES1B_S1W_S1W_EEEvvEEEEvNT_6ParamsE,"",@"SHT_CUDA_INFO"
	.sectionflags	@""
	.align	4


	//----- nvinfo : EIATTR_CUDA_API_VERSION
	.align		4
        /*0000*/ 	.byte	0x04, 0x37
        /*0002*/ 	.short	(.L_31 - .L_30)
.L_30:
        /*0004*/ 	.word	0x00000082


	//----- nvinfo : EIATTR_KPARAM_INFO
	.align		4
.L_31:
        /*0008*/ 	.byte	0x04, 0x17
        /*000a*/ 	.short	(.L_33 - .L_32)
.L_32:
        /*000c*/ 	.word	0x00000000
        /*0010*/ 	.short	0x0000
        /*0012*/ 	.short	0x0000
        /*0014*/ 	.byte	0x00, 0xf0, 0x01, 0x20


	//----- nvinfo : EIATTR_AT_ENTRY_FRAGMENTS
	.align		4
.L_33:
        /*0018*/ 	.byte	0x04, 0x4f
        /*001a*/ 	.short	(.L_35 - .L_34)


	//   ....[0]....
.L_34:
        /*001c*/ 	.word	0x00000006


	//----- nvinfo : EIATTR_RESERVED_SMEM_USED
	.align		4
.L_35:
        /*0020*/ 	.byte	0x01, 0x41
	.zero		2


	//----- nvinfo : EIATTR_SPARSE_MMA_MASK
	.align		4
        /*0024*/ 	.byte	0x03, 0x50
        /*0026*/ 	.short	0x0000


	//----- nvinfo : EIATTR_TCGEN05_1CTA_USED
	.align		4
        /*0028*/ 	.byte	0x01, 0x51
	.zero		2


	//----- nvinfo : EIATTR_MAXREG_COUNT
	.align		4
        /*002c*/ 	.byte	0x03, 0x1b
        /*002e*/ 	.short	0x00ff


	//----- nvinfo : EIATTR_NUM_BARRIERS
	.align		4
        /*0030*/ 	.byte	0x02, 0x4c
        /*0032*/ 	.byte	0x07
	.zero		1


	//----- nvinfo : EIATTR_EXTERNS
	.align		4
        /*0034*/ 	.byte	0x04, 0x0f
        /*0036*/ 	.short	(.L_37 - .L_36)


	//   ....[0]....
	.align		4
.L_36:
        /*0038*/ 	.word	index@(__assertfail)


	//----- nvinfo : EIATTR_MERCURY_ISA_VERSION
	.align		4
.L_37:
        /*003c*/ 	.byte	0x03, 0x5f
        /*003e*/ 	.short	0x0101


	//----- nvinfo : EIATTR_INT_WARP_WIDE_INSTR_OFFSETS
	.align		4
        /*0040*/ 	.byte	0x04, 0x31
        /*0042*/ 	.short	(.L_39 - .L_38)


	//   ....[0]....
.L_38:
        /*0044*/ 	.word	0x00002070


	//   ....[1]....
        /*0048*/ 	.word	0x00004730


	//   ....[2]....
        /*004c*/ 	.word	0x00004750


	//   ....[3]....
        /*0050*/ 	.word	0x00004780


	//   ....[4]....
        /*0054*/ 	.word	0x00005190


	//   ....[5]....
        /*0058*/ 	.word	0x00005280


	//----- nvinfo : EIATTR_COOP_GROUP_MASK_REGIDS
	.align		4
.L_39:
        /*005c*/ 	.byte	0x04, 0x29
        /*005e*/ 	.short	(.L_41 - .L_40)


	//   ....[0]....
.L_40:
        /*0060*/ 	.word	0xffffffff


	//   ....[1]....
        /*0064*/ 	.word	0xffffffff


	//   ....[2]....
        /*0068*/ 	.word	0xffffffff


	//   ....[3]....
        /*006c*/ 	.word	0xffffffff


	//   ....[4]....
        /*0070*/ 	.word	0xffffffff


	//   ....[5]....
        /*0074*/ 	.word	0xffffffff


	//   ....[6]....
        /*0078*/ 	.word	0xffffffff


	//   ....[7]....
        /*007c*/ 	.word	0xffffffff


	//   ....[8]....
        /*0080*/ 	.word	0xffffffff


	//   ....[9]....
        /*0084*/ 	.word	0xffffffff


	//   ....[10]....
        /*0088*/ 	.word	0xffffffff


	//   ....[11]....
        /*008c*/ 	.word	0xffffffff


	//   ....[12]....
        /*0090*/ 	.word	0xffffffff


	//----- nvinfo : EIATTR_COOP_GROUP_INSTR_OFFSETS
	.align		4
.L_41:
        /*0094*/ 	.byte	0x04, 0x28
        /*0096*/ 	.short	(.L_43 - .L_42)


	//   ....[0]....
.L_42:
        /*0098*/ 	.word	0x00000090


	//   ....[1]....
        /*009c*/ 	.word	0x000004d0


	//   ....[2]....
        /*00a0*/ 	.word	0x00000950


	//   ....[3]....
        /*00a4*/ 	.word	0x00000a90


	//   ....[4]....
        /*00a8*/ 	.word	0x00000b90


	//   ....[5]....
        /*00ac*/ 	.word	0x00000d00


	//   ....[6]....
        /*00b0*/ 	.word	0x00000ea0


	//   ....[7]....
        /*00b4*/ 	.word	0x00001f50


	//   ....[8]....
        /*00b8*/ 	.word	0x00003a20


	//   ....[9]....
        /*00bc*/ 	.word	0x00003c30


	//   ....[10]....
        /*00c0*/ 	.word	0x00003c60


	//   ....[11]....
        /*00c4*/ 	.word	0x00004610


	//   ....[12]....
        /*00c8*/ 	.word	0x00004840


	//----- nvinfo : EIATTR_VRC_CTA_INIT_COUNT
	.align		4
.L_43:
        /*00cc*/ 	.byte	0x02, 0x4a
        /*00ce*/ 	.byte	0x80
	.zero		1


	//----- nvinfo : EIATTR_SYSCALL_OFFSETS
	.align		4
        /*00d0*/ 	.byte	0x04, 0x46
        /*00d2*/ 	.short	(.L_45 - .L_44)


	//   ....[0]....
.L_44:
        /*00d4*/ 	.word	0x00005ca0


	//   ....[1]....
        /*00d8*/ 	.word	0x00005de0


	//   ....[2]....
        /*00dc*/ 	.word	0x00006540


	//----- nvinfo : EIATTR_MBARRIER_INSTR_OFFSETS
	.align		4
.L_45:
        /*00e0*/ 	.byte	0x04, 0x39
        /*00e2*/ 	.short	(.L_47 - .L_46)


	//   ....[0]....
.L_46:
        /*00e4*/ 	.word	0x000005d0
        /*00e8*/ 	.word	0x000000ff
        /*00ec*/ 	.word	0x00000000
        /*00f0*/ 	.short	0x0100
        /*00f2*/ 	.byte	0x05
	.zero		1


	//   ....[1]....
        /*00f4*/ 	.word	0x000005e0
        /*00f8*/ 	.word	0x000000ff
        /*00fc*/ 	.word	0x000000d8
        /*0100*/ 	.short	0x0100
        /*0102*/ 	.byte	0x05
	.zero		1


	//   ....[2]....
        /*0104*/ 	.word	0x000005f0
        /*0108*/ 	.word	0x000000ff
        /*010c*/ 	.word	0x00000008
        /*0110*/ 	.short	0x0100
        /*0112*/ 	.byte	0x05
	.zero		1


	//   ....[3]....
        /*0114*/ 	.word	0x00000600
        /*0118*/ 	.word	0x000000ff
        /*011c*/ 	.word	0x000000e0
        /*0120*/ 	.short	0x0100
        /*0122*/ 	.byte	0x05
	.zero		1


	//   ....[4]....
        /*0124*/ 	.word	0x00000610
        /*0128*/ 	.word	0x000000ff
        /*012c*/ 	.word	0x00000010
        /*0130*/ 	.short	0x0100
        /*0132*/ 	.byte	0x05
	.zero		1


	//   ....[5]....
        /*0134*/ 	.word	0x00000620
        /*0138*/ 	.word	0x000000ff
        /*013c*/ 	.word	0x000000e8
        /*0140*/ 	.short	0x0100
        /*0142*/ 	.byte	0x05
	.zero		1


	//   ....[6]....
        /*0144*/ 	.word	0x00000630
        /*0148*/ 	.word	0x000000ff
        /*014c*/ 	.word	0x00000018
        /*0150*/ 	.short	0x0100
        /*0152*/ 	.byte	0x05
	.zero		1


	//   ....[7]....
        /*0154*/ 	.word	0x00000640
        /*0158*/ 	.word	0x000000ff
        /*015c*/ 	.word	0x000000f0
        /*0160*/ 	.short	0x0100
        /*0162*/ 	.byte	0x05
	.zero		1


	//   ....[8]....
        /*0164*/ 	.word	0x00000650
        /*0168*/ 	.word	0x000000ff
        /*016c*/ 	.word	0x00000020
        /*0170*/ 	.short	0x0100
        /*0172*/ 	.byte	0x05
	.zero		1


	//   ....[9]....
        /*0174*/ 	.word	0x00000660
        /*0178*/ 	.word	0x000000ff
        /*017c*/ 	.word	0x000000f8
        /*0180*/ 	.short	0x0100
        /*0182*/ 	.byte	0x05
	.zero		1


	//   ....[10]....
        /*0184*/ 	.word	0x00000670
        /*0188*/ 	.word	0x000000ff
        /*018c*/ 	.word	0x00000028
        /*0190*/ 	.short	0x0100
        /*0192*/ 	.byte	0x05
	.zero		1


	//   ....[11]....
        /*0194*/ 	.word	0x00000680
        /*0198*/ 	.word	0x000000ff
        /*019c*/ 	.word	0x00000100
        /*01a0*/ 	.short	0x0100
        /*01a2*/ 	.byte	0x05
	.zero		1


	//   ....[12]....
        /*01a4*/ 	.word	0x00000690
        /*01a8*/ 	.word	0x000000ff
        /*01ac*/ 	.word	0x00000030
        /*01b0*/ 	.short	0x0100
        /*01b2*/ 	.byte	0x05
	.zero		1


	//   ....[13]....
        /*01b4*/ 	.word	0x000006a0
        /*01b8*/ 	.word	0x000000ff
        /*01bc*/ 	.word	0x00000108
        /*01c0*/ 	.short	0x0100
        /*01c2*/ 	.byte	0x05
	.zero		1


	//   ....[14]....
        /*01c4*/ 	.word	0x000006b0
        /*01c8*/ 	.word	0x000000ff
        /*01cc*/ 	.word	0x00000038
        /*01d0*/ 	.short	0x0100
        /*01d2*/ 	.byte	0x05
	.zero		1


	//   ....[15]....
        /*01d4*/ 	.word	0x000006c0
        /*01d8*/ 	.word	0x000000ff
        /*01dc*/ 	.word	0x00000110
        /*01e0*/ 	.short	0x0100
        /*01e2*/ 	.byte	0x05
	.zero		1


	//   ....[16]....
        /*01e4*/ 	.word	0x000006d0
        /*01e8*/ 	.word	0x000000ff
        /*01ec*/ 	.word	0x00000040
        /*01f0*/ 	.short	0x0100
        /*01f2*/ 	.byte	0x05
	.zero		1


	//   ....[17]....
        /*01f4*/ 	.word	0x000006e0
        /*01f8*/ 	.word	0x000000ff
        /*01fc*/ 	.word	0x00000118
        /*0200*/ 	.short	0x0100
        /*0202*/ 	.byte	0x05
	.zero		1


	//   ....[18]....
        /*0204*/ 	.word	0x000006f0
        /*0208*/ 	.word	0x000000ff
        /*020c*/ 	.word	0x00000048
        /*0210*/ 	.short	0x0100
        /*0212*/ 	.byte	0x05
	.zero		1


	//   ....[19]....
        /*0214*/ 	.word	0x00000700
        /*0218*/ 	.word	0x000000ff
        /*021c*/ 	.word	0x00000120
        /*0220*/ 	.short	0x0100
        /*0222*/ 	.byte	0x05
	.zero		1


	//   ....[20]....
        /*0224*/ 	.word	0x00000710
        /*0228*/ 	.word	0x000000ff
        /*022c*/ 	.word	0x00000050
        /*0230*/ 	.short	0x0100
        /*0232*/ 	.byte	0x05
	.zero		1


	//   ....[21]....
        /*0234*/ 	.word	0x00000720
        /*0238*/ 	.word	0x000000ff
        /*023c*/ 	.word	0x00000128
        /*0240*/ 	.short	0x0100
        /*0242*/ 	.byte	0x05
	.zero		1


	//   ....[22]....
        /*0244*/ 	.word	0x00000730
        /*0248*/ 	.word	0x000000ff
        /*024c*/ 	.word	0x00000058
        /*0250*/ 	.short	0x0100
        /*0252*/ 	.byte	0x05
	.zero		1


	//   ....[23]....
        /*0254*/ 	.word	0x00000740
        /*0258*/ 	.word	0x000000ff
        /*025c*/ 	.word	0x00000130
        /*0260*/ 	.short	0x0100
        /*0262*/ 	.byte	0x05
	.zero		1


	//   ....[24]....
        /*0264*/ 	.word	0x00000750
        /*0268*/ 	.word	0x000000ff
        /*026c*/ 	.word	0x00000060
        /*0270*/ 	.short	0x0100
        /*0272*/ 	.byte	0x05
	.zero		1


	//   ....[25]....
        /*0274*/ 	.word	0x00000760
        /*0278*/ 	.word	0x000000ff
        /*027c*/ 	.word	0x00000138
        /*0280*/ 	.short	0x0100
        /*0282*/ 	.byte	0x05
	.zero		1


	//   ....[26]....
        /*0284*/ 	.word	0x00000770
        /*0288*/ 	.word	0x000000ff
        /*028c*/ 	.word	0x00000068
        /*0290*/ 	.short	0x0100
        /*0292*/ 	.byte	0x05
	.zero		1


	//   ....[27]....
        /*0294*/ 	.word	0x00000780
        /*0298*/ 	.word	0x000000ff
        /*029c*/ 	.word	0x00000140
        /*02a0*/ 	.short	0x0100
        /*02a2*/ 	.byte	0x05
	.zero		1


	//   ....[28]....
        /*02a4*/ 	.word	0x00000790
        /*02a8*/ 	.word	0x000000ff
        /*02ac*/ 	.word	0x00000070
        /*02b0*/ 	.short	0x0100
        /*02b2*/ 	.byte	0x05
	.zero		1


	//   ....[29]....
        /*02b4*/ 	.word	0x000007a0
        /*02b8*/ 	.word	0x000000ff
        /*02bc*/ 	.word	0x00000148
        /*02c0*/ 	.short	0x0100
        /*02c2*/ 	.byte	0x05
	.zero		1


	//   ....[30]....
        /*02c4*/ 	.word	0x000007b0
        /*02c8*/ 	.word	0x000000ff
        /*02cc*/ 	.word	0x00000078
        /*02d0*/ 	.short	0x0100
        /*02d2*/ 	.byte	0x05
	.zero		1


	//   ....[31]....
        /*02d4*/ 	.word	0x000007c0
        /*02d8*/ 	.word	0x000000ff
        /*02dc*/ 	.word	0x00000150
        /*02e0*/ 	.short	0x0100
        /*02e2*/ 	.byte	0x05
	.zero		1


	//   ....[32]....
        /*02e4*/ 	.word	0x000007d0
        /*02e8*/ 	.word	0x000000ff
        /*02ec*/ 	.word	0x00000080
        /*02f0*/ 	.short	0x0100
        /*02f2*/ 	.byte	0x05
	.zero		1


	//   ....[33]....
        /*02f4*/ 	.word	0x000007e0
        /*02f8*/ 	.word	0x000000ff
        /*02fc*/ 	.word	0x00000158
        /*0300*/ 	.short	0x0100
        /*0302*/ 	.byte	0x05
	.zero		1


	//   ....[34]....
        /*0304*/ 	.word	0x000007f0
        /*0308*/ 	.word	0x000000ff
        /*030c*/ 	.word	0x00000088
        /*0310*/ 	.short	0x0100
        /*0312*/ 	.byte	0x05
	.zero		1


	//   ....[35]....
        /*0314*/ 	.word	0x00000800
        /*0318*/ 	.word	0x000000ff
        /*031c*/ 	.word	0x00000160
        /*0320*/ 	.short	0x0100
        /*0322*/ 	.byte	0x05
	.zero		1


	//   ....[36]....
        /*0324*/ 	.word	0x00000810
        /*0328*/ 	.word	0x000000ff
        /*032c*/ 	.word	0x00000090
        /*0330*/ 	.short	0x0100
        /*0332*/ 	.byte	0x05
	.zero		1


	//   ....[37]....
        /*0334*/ 	.word	0x00000820
        /*0338*/ 	.word	0x000000ff
        /*033c*/ 	.word	0x00000168
        /*0340*/ 	.short	0x0100
        /*0342*/ 	.byte	0x05
	.zero		1


	//   ....[38]....
        /*0344*/ 	.word	0x00000830
        /*0348*/ 	.word	0x000000ff
        /*034c*/ 	.word	0x00000098
        /*0350*/ 	.short	0x0100
        /*0352*/ 	.byte	0x05
	.zero		1


	//   ....[39]....
        /*0354*/ 	.word	0x00000840
        /*0358*/ 	.word	0x000000ff
        /*035c*/ 	.word	0x00000170
        /*0360*/ 	.short	0x0100
        /*0362*/ 	.byte	0x05
	.zero		1


	//   ....[40]....
        /*0364*/ 	.word	0x00000850
        /*0368*/ 	.word	0x000000ff
        /*036c*/ 	.word	0x000000a0
        /*0370*/ 	.short	0x0100
        /*0372*/ 	.byte	0x05
	.zero		1


	//   ....[41]....
        /*0374*/ 	.word	0x00000860
        /*0378*/ 	.word	0x000000ff
        /*037c*/ 	.word	0x00000178
        /*0380*/ 	.short	0x0100
        /*0382*/ 	.byte	0x05
	.zero		1


	//   ....[42]....
        /*0384*/ 	.word	0x00000870
        /*0388*/ 	.word	0x000000ff
        /*038c*/ 	.word	0x000000a8
        /*0390*/ 	.short	0x0100
        /*0392*/ 	.byte	0x05
	.zero		1


	//   ....[43]....
        /*0394*/ 	.word	0x00000880
        /*0398*/ 	.word	0x000000ff
        /*039c*/ 	.word	0x00000180
        /*03a0*/ 	.short	0x0100
        /*03a2*/ 	.byte	0x05
	.zero		1


	//   ....[44]....
        /*03a4*/ 	.word	0x00000890
        /*03a8*/ 	.word	0x000000ff
        /*03ac*/ 	.word	0x000000b0
        /*03b0*/ 	.short	0x0100
        /*03b2*/ 	.byte	0x05
	.zero		1


	//   ....[45]....
        /*03b4*/ 	.word	0x000008a0
        /*03b8*/ 	.word	0x000000ff
        /*03bc*/ 	.word	0x00000188
        /*03c0*/ 	.short	0x0100
        /*03c2*/ 	.byte	0x05
	.zero		1


	//   ....[46]....
        /*03c4*/ 	.word	0x000008b0
        /*03c8*/ 	.word	0x000000ff
        /*03cc*/ 	.word	0x000000b8
        /*03d0*/ 	.short	0x0100
        /*03d2*/ 	.byte	0x05
	.zero		1


	//   ....[47]....
        /*03d4*/ 	.word	0x000008c0
        /*03d8*/ 	.word	0x000000ff
        /*03dc*/ 	.word	0x00000190
        /*03e0*/ 	.short	0x0100
        /*03e2*/ 	.byte	0x05
	.zero		1


	//   ....[48]....
        /*03e4*/ 	.word	0x000008d0
        /*03e8*/ 	.word	0x000000ff
        /*03ec*/ 	.word	0x000000c0
        /*03f0*/ 	.short	0x0100
        /*03f2*/ 	.byte	0x05
	.zero		1


	//   ....[49]....
        /*03f4*/ 	.word	0x000008e0
        /*03f8*/ 	.word	0x000000ff
        /*03fc*/ 	.word	0x00000198
        /*0400*/ 	.short	0x0100
        /*0402*/ 	.byte	0x05
	.zero		1


	//   ....[50]....
        /*0404*/ 	.word	0x000008f0
        /*0408*/ 	.word	0x000000ff
        /*040c*/ 	.word	0x000000c8
        /*0410*/ 	.short	0x0100
        /*0412*/ 	.byte	0x05
	.zero		1


	//   ....[51]....
        /*0414*/ 	.word	0x00000900
        /*0418*/ 	.word	0x000000ff
        /*041c*/ 	.word	0x000001a0
        /*0420*/ 	.short	0x0100
        /*0422*/ 	.byte	0x05
	.zero		1


	//   ....[52]....
        /*0424*/ 	.word	0x00000910
        /*0428*/ 	.word	0x000000ff
        /*042c*/ 	.word	0x000000d0
        /*0430*/ 	.short	0x0100
        /*0432*/ 	.byte	0x05
	.zero		1


	//   ....[53]....
        /*0434*/ 	.word	0x00000920
        /*0438*/ 	.word	0x000000ff
        /*043c*/ 	.word	0x000001a8
        /*0440*/ 	.short	0x0100
        /*0442*/ 	.byte	0x05
	.zero		1


	//   ....[54]....
        /*0444*/ 	.word	0x00000a60
        /*0448*/ 	.word	0x000000ff
        /*044c*/ 	.word	0x000001b0
        /*0450*/ 	.short	0x0100
        /*0452*/ 	.byte	0x06
	.zero		1


	//   ....[55]....
        /*0454*/ 	.word	0x00000a70
        /*0458*/ 	.word	0x000000ff
        /*045c*/ 	.word	0x000001b8
        /*0460*/ 	.short	0x0100
        /*0462*/ 	.byte	0x06
	.zero		1


	//   ....[56]....
        /*0464*/ 	.word	0x00000b60
        /*0468*/ 	.word	0x000000ff
        /*046c*/ 	.word	0x000001c0
        /*0470*/ 	.short	0x0100
        /*0472*/ 	.byte	0x05
	.zero		1


	//   ....[57]....
        /*0474*/ 	.word	0x00000b70
        /*0478*/ 	.word	0x000000ff
        /*047c*/ 	.word	0x000001c8
        /*0480*/ 	.short	0x0100
        /*0482*/ 	.byte	0x05
	.zero		1


	//   ....[58]....
        /*0484*/ 	.word	0x00000cb0
        /*0488*/ 	.word	0x000000ff
        /*048c*/ 	.word	0x000001d0
        /*0490*/ 	.short	0x0100
        /*0492*/ 	.byte	0x05
	.zero		1


	//   ....[59]....
        /*0494*/ 	.word	0x00000cc0
        /*0498*/ 	.word	0x000000ff
        /*049c*/ 	.word	0x000001e0
        /*04a0*/ 	.short	0x0100
        /*04a2*/ 	.byte	0x05
	.zero		1


	//   ....[60]....
        /*04a4*/ 	.word	0x00000cd0
        /*04a8*/ 	.word	0x000000ff
        /*04ac*/ 	.word	0x000001d8
        /*04b0*/ 	.short	0x0100
        /*04b2*/ 	.byte	0x05
	.zero		1


	//   ....[61]....
        /*04b4*/ 	.word	0x00000ce0
        /*04b8*/ 	.word	0x000000ff
        /*04bc*/ 	.word	0x000001e8
        /*04c0*/ 	.short	0x0100
        /*04c2*/ 	.byte	0x05
	.zero		1


	//   ....[62]....
        /*04c4*/ 	.word	0x00000e10
        /*04c8*/ 	.word	0x000000ff
        /*04cc*/ 	.word	0x000001f0
        /*04d0*/ 	.short	0x0100
        /*04d2*/ 	.byte	0x06
	.zero		1


	//   ....[63]....
        /*04d4*/ 	.word	0x00000e20
        /*04d8*/ 	.word	0x000000ff
        /*04dc*/ 	.word	0x00000210
        /*04e0*/ 	.short	0x0100
        /*04e2*/ 	.byte	0x06
	.zero		1


	//   ....[64]....
        /*04e4*/ 	.word	0x00000e30
        /*04e8*/ 	.word	0x000000ff
        /*04ec*/ 	.word	0x000001f8
        /*04f0*/ 	.short	0x0100
        /*04f2*/ 	.byte	0x06
	.zero		1


	//   ....[65]....
        /*04f4*/ 	.word	0x00000e40
        /*04f8*/ 	.word	0x000000ff
        /*04fc*/ 	.word	0x00000218
        /*0500*/ 	.short	0x0100
        /*0502*/ 	.byte	0x06
	.zero		1


	//   ....[66]....
        /*0504*/ 	.word	0x00000e50
        /*0508*/ 	.word	0x000000ff
        /*050c*/ 	.word	0x00000200
        /*0510*/ 	.short	0x0100
        /*0512*/ 	.byte	0x06
	.zero		1


	//   ....[67]....
        /*0514*/ 	.word	0x00000e60
        /*0518*/ 	.word	0x000000ff
        /*051c*/ 	.word	0x00000220
        /*0520*/ 	.short	0x0100
        /*0522*/ 	.byte	0x06
	.zero		1


	//   ....[68]....
        /*0524*/ 	.word	0x00000e70
        /*0528*/ 	.word	0x000000ff
        /*052c*/ 	.word	0x00000208
        /*0530*/ 	.short	0x0100
        /*0532*/ 	.byte	0x06
	.zero		1


	//   ....[69]....
        /*0534*/ 	.word	0x00000e80
        /*0538*/ 	.word	0x000000ff
        /*053c*/ 	.word	0x00000228
        /*0540*/ 	.short	0x0100
        /*0542*/ 	.byte	0x06
	.zero		1


	//   ....[70]....
        /*0544*/ 	.word	0x00000f70
        /*0548*/ 	.word	0x000000ff
        /*054c*/ 	.word	0x00000230
        /*0550*/ 	.short	0x0100
        /*0552*/ 	.byte	0x05
	.zero		1


	//   ....[71]....
        /*0554*/ 	.word	0x00000f80
        /*0558*/ 	.word	0x000000ff
        /*055c*/ 	.word	0x00000240
        /*0560*/ 	.short	0x0100
        /*0562*/ 	.byte	0x05
	.zero		1


	//   ....[72]....
        /*0564*/ 	.word	0x00000f90
        /*0568*/ 	.word	0x000000ff
        /*056c*/ 	.word	0x00000238
        /*0570*/ 	.short	0x0100
        /*0572*/ 	.byte	0x05
	.zero		1


	//   ....[73]....
        /*0574*/ 	.word	0x00000fa0
        /*0578*/ 	.word	0x000000ff
        /*057c*/ 	.word	0x00000248
        /*0580*/ 	.short	0x0100
        /*0582*/ 	.byte	0x05
	.zero		1


	//   ....[74]....
        /*0584*/ 	.word	0x00001870
        /*0588*/ 	.word	0x00000003
        /*058c*/ 	.word	0x00000240
        /*0590*/ 	.short	0x010a
        /*0592*/ 	.byte	0xff
	.zero		1


	//   ....[75]....
        /*0594*/ 	.word	0x000018a0
        /*0598*/ 	.word	0x00000003
        /*059c*/ 	.word	0x00000230
        /*05a0*/ 	.short	0x0101
        /*05a2*/ 	.byte	0xff
	.zero		1


	//   ....[76]....
        /*05a4*/ 	.word	0x00001970
        /*05a8*/ 	.word	0x000000ff
        /*05ac*/ 	.word	0x000000d8
        /*05b0*/ 	.short	0x010a
        /*05b2*/ 	.byte	0x08
	.zero		1


	//   ....[77]....
        /*05b4*/ 	.word	0x00001a10
        /*05b8*/ 	.word	0x000000ff
        /*05bc*/ 	.word	0x000000d8
        /*05c0*/ 	.short	0x010a
        /*05c2*/ 	.byte	0x21
	.zero		1


	//   ....[78]....
        /*05c4*/ 	.word	0x00001b70
        /*05c8*/ 	.word	0x000000ff
        /*05cc*/ 	.word	0x000000d8
        /*05d0*/ 	.short	0x010a
        /*05d2*/ 	.byte	0x08
	.zero		1


	//   ....[79]....
        /*05d4*/ 	.word	0x00001c60
        /*05d8*/ 	.word	0x000000ff
        /*05dc*/ 	.word	0x000001c8
        /*05e0*/ 	.short	0x0101
        /*05e2*/ 	.byte	0x04
	.zero		1


	//   ....[80]....
        /*05e4*/ 	.word	0x00001c80
        /*05e8*/ 	.word	0x000000ff
        /*05ec*/ 	.word	0x000000d8
        /*05f0*/ 	.short	0x010a
        /*05f2*/ 	.byte	0x08
	.zero		1


	//   ....[81]....
        /*05f4*/ 	.word	0x00001d00
        /*05f8*/ 	.word	0x000000ff
        /*05fc*/ 	.word	0x000000d8
        /*0600*/ 	.short	0x010a
        /*0602*/ 	.byte	0x11
	.zero		1


	//   ....[82]....
        /*0604*/ 	.word	0x00001e60
        /*0608*/ 	.word	0x000000ff
        /*060c*/ 	.word	0x000000d8
        /*0610*/ 	.short	0x010a
        /*0612*/ 	.byte	0x08
	.zero		1


	//   ....[83]....
        /*0614*/ 	.word	0x00001f80
        /*0618*/ 	.word	0x00000002
        /*061c*/ 	.word	0x000001d0
        /*0620*/ 	.short	0x010a
        /*0622*/ 	.byte	0xff
	.zero		1


	//   ....[84]....
        /*0624*/ 	.word	0x00002040
        /*0628*/ 	.word	0x00000002
        /*062c*/ 	.word	0x00000000
        /*0630*/ 	.short	0x0101
        /*0632*/ 	.byte	0xff
	.zero		1


	//   ....[85]....
        /*0634*/ 	.word	0x000025a0
        /*0638*/ 	.word	0x000000ff
        /*063c*/ 	.word	0x00000000
        /*0640*/ 	.short	0x010a
        /*0642*/ 	.byte	0x05
	.zero		1


	//   ....[86]....
        /*0644*/ 	.word	0x00002630
        /*0648*/ 	.word	0x000000ff
        /*064c*/ 	.word	0x00000000
        /*0650*/ 	.short	0x010a
        /*0652*/ 	.byte	0x05
	.zero		1


	//   ....[87]....
        /*0654*/ 	.word	0x000026c0
        /*0658*/ 	.word	0x000000ff
        /*065c*/ 	.word	0x00000000
        /*0660*/ 	.short	0x010a
        /*0662*/ 	.byte	0x05
	.zero		1


	//   ....[88]....
        /*0664*/ 	.word	0x00002750
        /*0668*/ 	.word	0x000000ff
        /*066c*/ 	.word	0x00000000
        /*0670*/ 	.short	0x010a
        /*0672*/ 	.byte	0x05
	.zero		1


	//   ....[89]....
        /*0674*/ 	.word	0x000027e0
        /*0678*/ 	.word	0x000000ff
        /*067c*/ 	.word	0x00000000
        /*0680*/ 	.short	0x010a
        /*0682*/ 	.byte	0x05
	.zero		1


	//   ....[90]....
        /*0684*/ 	.word	0x00002870
        /*0688*/ 	.word	0x000000ff
        /*068c*/ 	.word	0x00000000
        /*0690*/ 	.short	0x010a
        /*0692*/ 	.byte	0x05
	.zero		1


	//   ....[91]....
        /*0694*/ 	.word	0x00002900
        /*0698*/ 	.word	0x000000ff
        /*069c*/ 	.word	0x00000000
        /*06a0*/ 	.short	0x010a
        /*06a2*/ 	.byte	0x05
	.zero		1


	//   ....[92]....
        /*06a4*/ 	.word	0x00002990
        /*06a8*/ 	.word	0x000000ff
        /*06ac*/ 	.word	0x00000000
        /*06b0*/ 	.short	0x010a
        /*06b2*/ 	.byte	0x05
	.zero		1


	//   ....[93]....
        /*06b4*/ 	.word	0x00002a20
        /*06b8*/ 	.word	0x000000ff
        /*06bc*/ 	.word	0x00000000
        /*06c0*/ 	.short	0x010a
        /*06c2*/ 	.byte	0x05
	.zero		1


	//   ....[94]....
        /*06c4*/ 	.word	0x00002ab0
        /*06c8*/ 	.word	0x000000ff
        /*06cc*/ 	.word	0x00000000
        /*06d0*/ 	.short	0x010a
        /*06d2*/ 	.byte	0x05
	.zero		1


	//   ....[95]....
        /*06d4*/ 	.word	0x00002b40
        /*06d8*/ 	.word	0x000000ff
        /*06dc*/ 	.word	0x00000000
        /*06e0*/ 	.short	0x010a
        /*06e2*/ 	.byte	0x05
	.zero		1


	//   ....[96]....
        /*06e4*/ 	.word	0x00002bd0
        /*06e8*/ 	.word	0x000000ff
        /*06ec*/ 	.word	0x00000000
        /*06f0*/ 	.short	0x010a
        /*06f2*/ 	.byte	0x05
	.zero		1


	//   ....[97]....
        /*06f4*/ 	.word	0x00002c60
        /*06f8*/ 	.word	0x000000ff
        /*06fc*/ 	.word	0x00000000
        /*0700*/ 	.short	0x010a
        /*0702*/ 	.byte	0x05
	.zero		1


	//   ....[98]....
        /*0704*/ 	.word	0x00002cf0
        /*0708*/ 	.word	0x000000ff
        /*070c*/ 	.word	0x00000000
        /*0710*/ 	.short	0x010a
        /*0712*/ 	.byte	0x05
	.zero		1


	//   ....[99]....
        /*0714*/ 	.word	0x00002d80
        /*0718*/ 	.word	0x000000ff
        /*071c*/ 	.word	0x00000000
        /*0720*/ 	.short	0x010a
        /*0722*/ 	.byte	0x05
	.zero		1


	//   ....[100]....
        /*0724*/ 	.word	0x00002e10
        /*0728*/ 	.word	0x000000ff
        /*072c*/ 	.word	0x00000000
        /*0730*/ 	.short	0x010a
        /*0732*/ 	.byte	0x05
	.zero		1


	//   ....[101]....
        /*0734*/ 	.word	0x00002ea0
        /*0738*/ 	.word	0x000000ff
        /*073c*/ 	.word	0x00000000
        /*0740*/ 	.short	0x010a
        /*0742*/ 	.byte	0x05
	.zero		1


	//   ....[102]....
        /*0744*/ 	.word	0x00002f30
        /*0748*/ 	.word	0x000000ff
        /*074c*/ 	.word	0x00000000
        /*0750*/ 	.short	0x010a
        /*0752*/ 	.byte	0x05
	.zero		1


	//   ....[103]....
        /*0754*/ 	.word	0x00002fc0
        /*0758*/ 	.word	0x000000ff
        /*075c*/ 	.word	0x00000000
        /*0760*/ 	.short	0x010a
        /*0762*/ 	.byte	0x05
	.zero		1


	//   ....[104]....
        /*0764*/ 	.word	0x00003050
        /*0768*/ 	.word	0x000000ff
        /*076c*/ 	.word	0x00000000
        /*0770*/ 	.short	0x010a
        /*0772*/ 	.byte	0x05
	.zero		1


	//   ....[105]....
        /*0774*/ 	.word	0x000030e0
        /*0778*/ 	.word	0x000000ff
        /*077c*/ 	.word	0x00000000
        /*0780*/ 	.short	0x010a
        /*0782*/ 	.byte	0x05
	.zero		1


	//   ....[106]....
        /*0784*/ 	.word	0x00003170
        /*0788*/ 	.word	0x000000ff
        /*078c*/ 	.word	0x00000000
        /*0790*/ 	.short	0x010a
        /*0792*/ 	.byte	0x05
	.zero		1


	//   ....[107]....
        /*0794*/ 	.word	0x00003200
        /*0798*/ 	.word	0x000000ff
        /*079c*/ 	.word	0x00000000
        /*07a0*/ 	.short	0x010a
        /*07a2*/ 	.byte	0x05
	.zero		1


	//   ....[108]....
        /*07a4*/ 	.word	0x00003290
        /*07a8*/ 	.word	0x000000ff
        /*07ac*/ 	.word	0x00000000
        /*07b0*/ 	.short	0x010a
        /*07b2*/ 	.byte	0x05
	.zero		1


	//   ....[109]....
        /*07b4*/ 	.word	0x00003320
        /*07b8*/ 	.word	0x000000ff
        /*07bc*/ 	.word	0x00000000
        /*07c0*/ 	.short	0x010a
        /*07c2*/ 	.byte	0x05
	.zero		1


	//   ....[110]....
        /*07c4*/ 	.word	0x000033b0
        /*07c8*/ 	.word	0x000000ff
        /*07cc*/ 	.word	0x00000000
        /*07d0*/ 	.short	0x010a
        /*07d2*/ 	.byte	0x05
	.zero		1


	//   ....[111]....
        /*07d4*/ 	.word	0x00003450
        /*07d8*/ 	.word	0x00000000
        /*07dc*/ 	.word	0x00000000
        /*07e0*/ 	.short	0x010a
        /*07e2*/ 	.byte	0xff
	.zero		1


	//   ....[112]....
        /*07e4*/ 	.word	0x00003570
        /*07e8*/ 	.word	0x00000000
        /*07ec*/ 	.word	0x00000230
        /*07f0*/ 	.short	0x010a
        /*07f2*/ 	.byte	0xff
	.zero		1


	//   ....[113]....
        /*07f4*/ 	.word	0x000035d0
        /*07f8*/ 	.word	0x00000004
        /*07fc*/ 	.word	0x00000000
        /*0800*/ 	.short	0x0101
        /*0802*/ 	.byte	0xff
	.zero		1


	//   ....[114]....
        /*0804*/ 	.word	0x000035f0
        /*0808*/ 	.word	0x000000ff
        /*080c*/ 	.word	0x000001e0
        /*0810*/ 	.short	0x010a
        /*0812*/ 	.byte	0x05
	.zero		1


	//   ....[115]....
        /*0814*/ 	.word	0x00003710
        /*0818*/ 	.word	0x00000000
        /*081c*/ 	.word	0x000001d0
        /*0820*/ 	.short	0x010a
        /*0822*/ 	.byte	0xff
	.zero		1


	//   ....[116]....
        /*0824*/ 	.word	0x00003820
        /*0828*/ 	.word	0x00000000
        /*082c*/ 	.word	0x00000000
        /*0830*/ 	.short	0x0101
        /*0832*/ 	.byte	0xff
	.zero		1


	//   ....[117]....
        /*0834*/ 	.word	0x000038b0
        /*0838*/ 	.word	0x000000ff
        /*083c*/ 	.word	0x000001e0
        /*0840*/ 	.short	0x0106
        /*0842*/ 	.byte	0x05
	.zero		1


	//   ....[118]....
        /*0844*/ 	.word	0x000038d0
        /*0848*/ 	.word	0x000000ff
        /*084c*/ 	.word	0x000001e0
        /*0850*/ 	.short	0x010a
        /*0852*/ 	.byte	0x05
	.zero		1


	//   ....[119]....
        /*0854*/ 	.word	0x00003960
        /*0858*/ 	.word	0x000000ff
        /*085c*/ 	.word	0x000001e0
        /*0860*/ 	.short	0x0106
        /*0862*/ 	.byte	0x04
	.zero		1


	//   ....[120]....
        /*0864*/ 	.word	0x000039a0
        /*0868*/ 	.word	0x00000000
        /*086c*/ 	.word	0x000001e0
        /*0870*/ 	.short	0x010a
        /*0872*/ 	.byte	0xff
	.zero		1


	//   ....[121]....
        /*0874*/ 	.word	0x00003ea0
        /*0878*/ 	.word	0x00000000
        /*087c*/ 	.word	0x000001d0
        /*0880*/ 	.short	0x010a
        /*0882*/ 	.byte	0xff
	.zero		1


	//   ....[122]....
        /*0884*/ 	.word	0x00003fa0
        /*0888*/ 	.word	0x00000003
        /*088c*/ 	.word	0x00000000
        /*0890*/ 	.short	0x0101
        /*0892*/ 	.byte	0xff
	.zero		1


	//   ....[123]....
        /*0894*/ 	.word	0x00003fb0
        /*0898*/ 	.word	0x000000ff
        /*089c*/ 	.word	0x00000000
        /*08a0*/ 	.short	0x010a
        /*08a2*/ 	.byte	0x04
	.zero		1


	//   ....[124]....
        /*08a4*/ 	.word	0x00004030
        /*08a8*/ 	.word	0x000000ff
        /*08ac*/ 	.word	0x00000210
        /*08b0*/ 	.short	0x010a
        /*08b2*/ 	.byte	0x08
	.zero		1


	//   ....[125]....
        /*08b4*/ 	.word	0x00004110
        /*08b8*/ 	.word	0x000000ff
        /*08bc*/ 	.word	0x00000000
        /*08c0*/ 	.short	0x010a
        /*08c2*/ 	.byte	0x07
	.zero		1


	//   ....[126]....
        /*08c4*/ 	.word	0x00004250
        /*08c8*/ 	.word	0x000000ff
        /*08cc*/ 	.word	0x00000000
        /*08d0*/ 	.short	0x010a
        /*08d2*/ 	.byte	0x04
	.zero		1


	//   ....[127]....
        /*08d4*/ 	.word	0x00004440
        /*08d8*/ 	.word	0x000000ff
        /*08dc*/ 	.word	0x00000000
        /*08e0*/ 	.short	0x010a
        /*08e2*/ 	.byte	0x05
	.zero		1


	//   ....[128]....
        /*08e4*/ 	.word	0x000044d0
        /*08e8*/ 	.word	0x000000ff
        /*08ec*/ 	.word	0x00000000
        /*08f0*/ 	.short	0x010a
        /*08f2*/ 	.byte	0x05
	.zero		1


	//   ....[129]....
        /*08f4*/ 	.word	0x00004560
        /*08f8*/ 	.word	0x000000ff
        /*08fc*/ 	.word	0x00000000
        /*0900*/ 	.short	0x010a
        /*0902*/ 	.byte	0x05
	.zero		1


	//   ....[130]....
        /*0904*/ 	.word	0x000045f0
        /*0908*/ 	.word	0x000000ff
        /*090c*/ 	.word	0x00000000
        /*0910*/ 	.short	0x010a
        /*0912*/ 	.byte	0x07
	.zero		1


	//   ....[131]....
        /*0914*/ 	.word	0x00004a30
        /*0918*/ 	.word	0x00000000
        /*091c*/ 	.word	0x000001d0
        /*0920*/ 	.short	0x010a
        /*0922*/ 	.byte	0xff
	.zero		1


	//   ....[132]....
        /*0924*/ 	.word	0x00004b20
        /*0928*/ 	.word	0x00000000
        /*092c*/ 	.word	0x00000000
        /*0930*/ 	.short	0x0101
        /*0932*/ 	.byte	0xff
	.zero		1


	//   ....[133]....
        /*0934*/ 	.word	0x00004e40
        /*0938*/ 	.word	0x000000ff
        /*093c*/ 	.word	0x000001c8
        /*0940*/ 	.short	0x010a
        /*0942*/ 	.byte	0x06
	.zero		1


	//   ....[134]....
        /*0944*/ 	.word	0x00004fc0
        /*0948*/ 	.word	0x000000ff
        /*094c*/ 	.word	0x000001b8
        /*0950*/ 	.short	0x010a
        /*0952*/ 	.byte	0x06
	.zero		1


	//   ....[135]....
        /*0954*/ 	.word	0x000052f0
        /*0958*/ 	.word	0x000000ff
        /*095c*/ 	.word	0x000001b0
        /*0960*/ 	.short	0x010b
        /*0962*/ 	.byte	0x06
	.zero		1


	//   ....[136]....
        /*0964*/ 	.word	0x00005310
        /*0968*/ 	.word	0x000000ff
        /*096c*/ 	.word	0x00000000
        /*0970*/ 	.short	0x0101
        /*0972*/ 	.byte	0x25
	.zero		1


	//   ....[137]....
        /*0974*/ 	.word	0x00005350
        /*0978*/ 	.word	0x00000000
        /*097c*/ 	.word	0x000001b8
        /*0980*/ 	.short	0x010a
        /*0982*/ 	.byte	0xff
	.zero		1


	//   ....[138]....
        /*0984*/ 	.word	0x000056b0
        /*0988*/ 	.word	0x00000000
        /*098c*/ 	.word	0x000001d0
        /*0990*/ 	.short	0x010a
        /*0992*/ 	.byte	0xff
	.zero		1


	//   ....[139]....
        /*0994*/ 	.word	0x000057c0
        /*0998*/ 	.word	0x00000000
        /*099c*/ 	.word	0x00000000
        /*09a0*/ 	.short	0x0101
        /*09a2*/ 	.byte	0xff
	.zero		1


	//   ....[140]....
        /*09a4*/ 	.word	0x00006170
        /*09a8*/ 	.word	0x000000ff
        /*09ac*/ 	.word	0x000001b0
        /*09b0*/ 	.short	0x010a
        /*09b2*/ 	.byte	0x2b
	.zero		1


	//   ....[141]....
        /*09b4*/ 	.word	0x00006190
        /*09b8*/ 	.word	0x0000005c
        /*09bc*/ 	.word	0x000001f0
        /*09c0*/ 	.short	0x010a
        /*09c2*/ 	.byte	0xff
	.zero		1


	//   ....[142]....
        /*09c4*/ 	.word	0x000062e0
        /*09c8*/ 	.word	0x000000ff
        /*09cc*/ 	.word	0x000001b0
        /*09d0*/ 	.short	0x010a
        /*09d2*/ 	.byte	0x2b
	.zero		1


	//   ....[143]....
        /*09d4*/ 	.word	0x000063c0
        /*09d8*/ 	.word	0x000000ff
        /*09dc*/ 	.word	0x00000000
        /*09e0*/ 	.short	0x0101
        /*09e2*/ 	.byte	0x04
	.zero		1


	//   ....[144]....
        /*09e4*/ 	.word	0x00006420
        /*09e8*/ 	.word	0x0000005c
        /*09ec*/ 	.word	0x000001f0
        /*09f0*/ 	.short	0x010a
        /*09f2*/ 	.byte	0xff
	.zero		1


	//   ....[145]....
        /*09f4*/ 	.word	0x000067f0
        /*09f8*/ 	.word	0x000000ff
        /*09fc*/ 	.word	0x00000000
        /*0a00*/ 	.short	0x0101
        /*0a02*/ 	.byte	0x05
	.zero		1


	//   ....[146]....
        /*0a04*/ 	.word	0x00007080
        /*0a08*/ 	.word	0x00000003
        /*0a0c*/ 	.word	0x00000240
        /*0a10*/ 	.short	0x010a
        /*0a12*/ 	.byte	0xff
	.zero		1


	//   ....[147]....
        /*0a14*/ 	.word	0x000070e0
        /*0a18*/ 	.word	0x00000002
        /*0a1c*/ 	.word	0x000000d8
        /*0a20*/ 	.short	0x010a
        /*0a22*/ 	.byte	0xff
	.zero		1


	//   ....[148]....
        /*0a24*/ 	.word	0x00007140
        /*0a28*/ 	.word	0x00000002
        /*0a2c*/ 	.word	0x000000d8
        /*0a30*/ 	.short	0x010a
        /*0a32*/ 	.byte	0xff
	.zero		1


	//   ....[149]....
        /*0a34*/ 	.word	0x00007190
        /*0a38*/ 	.word	0x00000002
        /*0a3c*/ 	.word	0x000001d0
        /*0a40*/ 	.short	0x010a
        /*0a42*/ 	.byte	0xff
	.zero		1


	//   ....[150]....
        /*0a44*/ 	.word	0x000071f0
        /*0a48*/ 	.word	0x00000000
        /*0a4c*/ 	.word	0x00000000
        /*0a50*/ 	.short	0x010a
        /*0a52*/ 	.byte	0xff
	.zero		1


	//   ....[151]....
        /*0a54*/ 	.word	0x00007250
        /*0a58*/ 	.word	0x00000000
        /*0a5c*/ 	.word	0x00000000
        /*0a60*/ 	.short	0x010a
        /*0a62*/ 	.byte	0xff
	.zero		1


	//   ....[152]....
        /*0a64*/ 	.word	0x000072b0
        /*0a68*/ 	.word	0x00000000
        /*0a6c*/ 	.word	0x00000000
        /*0a70*/ 	.short	0x010a
        /*0a72*/ 	.byte	0xff
	.zero		1


	//   ....[153]....
        /*0a74*/ 	.word	0x00007310
        /*0a78*/ 	.word	0x00000000
        /*0a7c*/ 	.word	0x00000000
        /*0a80*/ 	.short	0x010a
        /*0a82*/ 	.byte	0xff
	.zero		1


	//   ....[154]....
        /*0a84*/ 	.word	0x00007370
        /*0a88*/ 	.word	0x00000000
        /*0a8c*/ 	.word	0x00000000
        /*0a90*/ 	.short	0x010a
        /*0a92*/ 	.byte	0xff
	.zero		1


	//   ....[155]....
        /*0a94*/ 	.word	0x000073d0
        /*0a98*/ 	.word	0x00000000
        /*0a9c*/ 	.word	0x00000000
        /*0aa0*/ 	.short	0x010a
        /*0aa2*/ 	.byte	0xff
	.zero		1


	//   ....[156]....
        /*0aa4*/ 	.word	0x00007430
        /*0aa8*/ 	.word	0x00000000
        /*0aac*/ 	.word	0x00000000
        /*0ab0*/ 	.short	0x010a
        /*0ab2*/ 	.byte	0xff
	.zero		1


	//   ....[157]....
        /*0ab4*/ 	.word	0x00007490
        /*0ab8*/ 	.word	0x00000000
        /*0abc*/ 	.word	0x00000000
        /*0ac0*/ 	.short	0x010a
        /*0ac2*/ 	.byte	0xff
	.zero		1


	//   ....[158]....
        /*0ac4*/ 	.word	0x000074f0
        /*0ac8*/ 	.word	0x00000000
        /*0acc*/ 	.word	0x00000000
        /*0ad0*/ 	.short	0x010a
        /*0ad2*/ 	.byte	0xff
	.zero		1


	//   ....[159]....
        /*0ad4*/ 	.word	0x00007550
        /*0ad8*/ 	.word	0x00000000
        /*0adc*/ 	.word	0x00000000
        /*0ae0*/ 	.short	0x010a
        /*0ae2*/ 	.byte	0xff
	.zero		1


	//   ....[160]....
        /*0ae4*/ 	.word	0x000075b0
        /*0ae8*/ 	.word	0x00000000
        /*0aec*/ 	.word	0x00000000
        /*0af0*/ 	.short	0x010a
        /*0af2*/ 	.byte	0xff
	.zero		1


	//   ....[161]....
        /*0af4*/ 	.word	0x00007610
        /*0af8*/ 	.word	0x00000000
        /*0afc*/ 	.word	0x00000000
        /*0b00*/ 	.short	0x010a
        /*0b02*/ 	.byte	0xff
	.zero		1


	//   ....[162]....
        /*0b04*/ 	.word	0x00007670
        /*0b08*/ 	.word	0x00000000
        /*0b0c*/ 	.word	0x00000000
        /*0b10*/ 	.short	0x010a
        /*0b12*/ 	.byte	0xff
	.zero		1


	//   ....[163]....
        /*0b14*/ 	.word	0x000076d0
        /*0b18*/ 	.word	0x00000000
        /*0b1c*/ 	.word	0x00000000
        /*0b20*/ 	.short	0x010a
        /*0b22*/ 	.byte	0xff
	.zero		1


	//   ....[164]....
        /*0b24*/ 	.word	0x00007730
        /*0b28*/ 	.word	0x00000000
        /*0b2c*/ 	.word	0x00000000
        /*0b30*/ 	.short	0x010a
        /*0b32*/ 	.byte	0xff
	.zero		1


	//   ....[165]....
        /*0b34*/ 	.word	0x00007790
        /*0b38*/ 	.word	0x00000000
        /*0b3c*/ 	.word	0x00000000
        /*0b40*/ 	.short	0x010a
        /*0b42*/ 	.byte	0xff
	.zero		1


	//   ....[166]....
        /*0b44*/ 	.word	0x000077f0
        /*0b48*/ 	.word	0x00000000
        /*0b4c*/ 	.word	0x00000000
        /*0b50*/ 	.short	0x010a
        /*0b52*/ 	.byte	0xff
	.zero		1


	//   ....[167]....
        /*0b54*/ 	.word	0x00007850
        /*0b58*/ 	.word	0x00000000
        /*0b5c*/ 	.word	0x00000000
        /*0b60*/ 	.short	0x010a
        /*0b62*/ 	.byte	0xff
	.zero		1


	//   ....[168]....
        /*0b64*/ 	.word	0x000078b0
        /*0b68*/ 	.word	0x00000000
        /*0b6c*/ 	.word	0x00000000
        /*0b70*/ 	.short	0x010a
        /*0b72*/ 	.byte	0xff
	.zero		1


	//   ....[169]....
        /*0b74*/ 	.word	0x00007910
        /*0b78*/ 	.word	0x00000000
        /*0b7c*/ 	.word	0x00000000
        /*0b80*/ 	.short	0x010a
        /*0b82*/ 	.byte	0xff
	.zero		1


	//   ....[170]....
        /*0b84*/ 	.word	0x00007970
        /*0b88*/ 	.word	0x00000000
        /*0b8c*/ 	.word	0x00000000
        /*0b90*/ 	.short	0x010a
        /*0b92*/ 	.byte	0xff
	.zero		1


	//   ....[171]....
        /*0b94*/ 	.word	0x000079d0
        /*0b98*/ 	.word	0x00000000
        /*0b9c*/ 	.word	0x00000000
        /*0ba0*/ 	.short	0x010a
        /*0ba2*/ 	.byte	0xff
	.zero		1


	//   ....[172]....
        /*0ba4*/ 	.word	0x00007a30
        /*0ba8*/ 	.word	0x00000000
        /*0bac*/ 	.word	0x00000000
        /*0bb0*/ 	.short	0x010a
        /*0bb2*/ 	.byte	0xff
	.zero		1


	//   ....[173]....
        /*0bb4*/ 	.word	0x00007a90
        /*0bb8*/ 	.word	0x00000000
        /*0bbc*/ 	.word	0x00000000
        /*0bc0*/ 	.short	0x010a
        /*0bc2*/ 	.byte	0xff
	.zero		1


	//   ....[174]....
        /*0bc4*/ 	.word	0x00007af0
        /*0bc8*/ 	.word	0x00000000
        /*0bcc*/ 	.word	0x00000000
        /*0bd0*/ 	.short	0x010a
        /*0bd2*/ 	.byte	0xff
	.zero		1


	//   ....[175]....
        /*0bd4*/ 	.word	0x00007b50
        /*0bd8*/ 	.word	0x00000000
        /*0bdc*/ 	.word	0x00000000
        /*0be0*/ 	.short	0x010a
        /*0be2*/ 	.byte	0xff
	.zero		1


	//   ....[176]....
        /*0be4*/ 	.word	0x00007ba0
        /*0be8*/ 	.word	0x00000000
        /*0bec*/ 	.word	0x00000230
        /*0bf0*/ 	.short	0x010a
        /*0bf2*/ 	.byte	0xff
	.zero		1


	//   ....[177]....
        /*0bf4*/ 	.word	0x00007c00
        /*0bf8*/ 	.word	0x00000000
        /*0bfc*/ 	.word	0x000001e0
        /*0c00*/ 	.short	0x010a
        /*0c02*/ 	.byte	0xff
	.zero		1


	//   ....[178]....
        /*0c04*/ 	.word	0x00007c50
        /*0c08*/ 	.word	0x00000000
        /*0c0c*/ 	.word	0x000001d0
        /*0c10*/ 	.short	0x010a
        /*0c12*/ 	.byte	0xff
	.zero		1


	//   ....[179]....
        /*0c14*/ 	.word	0x00007cb0
        /*0c18*/ 	.word	0x00000000
        /*0c1c*/ 	.word	0x000001e0
        /*0c20*/ 	.short	0x010a
        /*0c22*/ 	.byte	0xff
	.zero		1


	//   ....[180]....
        /*0c24*/ 	.word	0x00007d00
        /*0c28*/ 	.word	0x00000000
        /*0c2c*/ 	.word	0x000001d0
        /*0c30*/ 	.short	0x010a
        /*0c32*/ 	.byte	0xff
	.zero		1


	//   ....[181]....
        /*0c34*/ 	.word	0x00007d60
        /*0c38*/ 	.word	0x00000003
        /*0c3c*/ 	.word	0x00000210
        /*0c40*/ 	.short	0x010a
        /*0c42*/ 	.byte	0xff
	.zero		1


	//   ....[182]....
        /*0c44*/ 	.word	0x00007dc0
        /*0c48*/ 	.word	0x00000000
        /*0c4c*/ 	.word	0x00000000
        /*0c50*/ 	.short	0x010a
        /*0c52*/ 	.byte	0xff
	.zero		1


	//   ....[183]....
        /*0c54*/ 	.word	0x00007e20
        /*0c58*/ 	.word	0x00000000
        /*0c5c*/ 	.word	0x00000000
        /*0c60*/ 	.short	0x010a
        /*0c62*/ 	.byte	0xff
	.zero		1


	//   ....[184]....
        /*0c64*/ 	.word	0x00007e80
        /*0c68*/ 	.word	0x00000000
        /*0c6c*/ 	.word	0x00000000
        /*0c70*/ 	.short	0x010a
        /*0c72*/ 	.byte	0xff
	.zero		1


	//   ....[185]....
        /*0c74*/ 	.word	0x00007ee0
        /*0c78*/ 	.word	0x00000000
        /*0c7c*/ 	.word	0x00000000
        /*0c80*/ 	.short	0x010a
        /*0c82*/ 	.byte	0xff
	.zero		1


	//   ....[186]....
        /*0c84*/ 	.word	0x00007f40
        /*0c88*/ 	.word	0x00000000
        /*0c8c*/ 	.word	0x00000000
        /*0c90*/ 	.short	0x010a
        /*0c92*/ 	.byte	0xff
	.zero		1


	//   ....[187]....
        /*0c94*/ 	.word	0x00007f90
        /*0c98*/ 	.word	0x00000000
        /*0c9c*/ 	.word	0x000001d0
        /*0ca0*/ 	.short	0x010a
        /*0ca2*/ 	.byte	0xff
	.zero		1


	//   ....[188]....
        /*0ca4*/ 	.word	0x00007ff0
        /*0ca8*/ 	.word	0x00000000
        /*0cac*/ 	.word	0x000001c8
        /*0cb0*/ 	.short	0x010a
        /*0cb2*/ 	.byte	0xff
	.zero		1


	//   ....[189]....
        /*0cb4*/ 	.word	0x00008050
        /*0cb8*/ 	.word	0x00000003
        /*0cbc*/ 	.word	0x000001b8
        /*0cc0*/ 	.short	0x010a
        /*0cc2*/ 	.byte	0xff
	.zero		1


	//   ....[190]....
        /*0cc4*/ 	.word	0x000080a0
        /*0cc8*/ 	.word	0x00000000
        /*0ccc*/ 	.word	0x000001d0
        /*0cd0*/ 	.short	0x010a
        /*0cd2*/ 	.byte	0xff
	.zero		1


	//   ....[191]....
        /*0cd4*/ 	.word	0x00008100
        /*0cd8*/ 	.word	0x00000000
        /*0cdc*/ 	.word	0x000001b0
        /*0ce0*/ 	.short	0x010a
        /*0ce2*/ 	.byte	0xff
	.zero		1


	//   ....[192]....
        /*0ce4*/ 	.word	0x00008150
        /*0ce8*/ 	.word	0x0000005c
        /*0cec*/ 	.word	0x000001f0
        /*0cf0*/ 	.short	0x010a
        /*0cf2*/ 	.byte	0xff
	.zero		1


	//----- nvinfo : EIATTR_NUM_MBARRIERS
	.align		4
.L_47:
        /*0cf4*/ 	.byte	0x03, 0x38
        /*0cf6*/ 	.short	0x004a


	//----- nvinfo : EIATTR_EXIT_INSTR_OFFSETS
	.align		4
        /*0cf8*/ 	.byte	0x04, 0x1c
        /*0cfa*/ 	.short	(.L_49 - .L_48)


	//   ....[0]....
.L_48:
        /*0cfc*/ 	.word	0x00003480


	//   ....[1]....
        /*0d00*/ 	.word	0x00003970


	//   ....[2]....
        /*0d04*/ 	.word	0x000039d0


	//   ....[3]....
        /*0d08*/ 	.word	0x00004850


	//   ....[4]....
        /*0d0c*/ 	.word	0x00005380


	//   ....[5]....
        /*0d10*/ 	.word	0x000053c0


	//   ....[6]....
        /*0d14*/ 	.word	0x00007070


	//----- nvinfo : EIATTR_MAX_THREADS
	.align		4
.L_49:
        /*0d18*/ 	.byte	0x04, 0x05
        /*0d1a*/ 	.short	(.L_51 - .L_50)
.L_50:
        /*0d1c*/ 	.word	0x00000100
        /*0d20*/ 	.word	0x00000001
        /*0d24*/ 	.word	0x00000001


	//----- nvinfo : EIATTR_CRS_STACK_SIZE
	.align		4
.L_51:
        /*0d28*/ 	.byte	0x04, 0x1e
        /*0d2a*/ 	.short	(.L_53 - .L_52)
.L_52:
        /*0d2c*/ 	.word	0x00000000


	//----- nvinfo : EIATTR_CBANK_PARAM_SIZE
	.align		4
.L_53:
        /*0d30*/ 	.byte	0x03, 0x19
        /*0d32*/ 	.short	0x0800


	//----- nvinfo : EIATTR_PARAM_CBANK
	.align		4
        /*0d34*/ 	.byte	0x04, 0x0a
        /*0d36*/ 	.short	(.L_55 - .L_54)
	.align		4
.L_54:
        /*0d38*/ 	.word	index@(.nv.constant0._ZN7cutlass13device_kernelINS_4gemm6kernel13GemmUniversalIN4cute5tupleIJiiiiEEENS1_10collective13CollectiveMmaINS1_35MainloopSm100TmaUmmaWarpSpecializedILi27ELi2ELi4ENS5_IJNS4_1CILi1EEESB_SB_EEEEENS5_IJNSA_ILi64EEESE_SE_EEENS_12float_e4m3_tENS5_IJlSB_lEEESG_SH_NS4_8TiledMMAINS4_8MMA_AtomIJNS4_10MMA_TraitsINS4_19SM100_MMA_F8F6F4_SSEJSG_SG_fSE_SE_NS4_17integral_constantINS4_4UMMA5MajorELSO_0EEESP_NSM_INSN_7ScaleInELSQ_0EEESR_EEEEEENS4_6LayoutISC_NS5_IJNSA_ILi0EEESV_SV_EEEEENS5_IJNS4_10UnderscoreESY_SY_EEEEENS4_13SM90_TMA_LOADENS4_14ComposedLayoutINS4_7SwizzleILi2ELi4ELi3EEENS4_18smem_ptr_flag_bitsILi8EEENSU_INS5_IJNSA_ILi8EEESE_EEENS5_IJSE_SB_EEEEEEEvNS4_8identityES11_S1B_vS1C_EENS_8epilogue10collective18CollectiveEpilogueINS1E_23Sm100TmaWarpSpecializedILi1ELi1ELi32ELb0ELb0EEEJSF_NS5_IJNSU_ISE_SB_EES1J_EEESG_SH_SG_SH_NS1E_6fusion15FusionCallbacksIS1I_NS1L_17LinearCombinationISG_fSG_fLNS_15FloatRoundStyleE2EEESF_S1K_JEEENS4_5SM1004TMEM4LOAD26SM100_TMEM_LOAD_16dp32b32xES11_S1B_NS4_39AutoVectorizingCopyWithAssumedAlignmentILi128EEENS4_14SM90_TMA_STOREES1B_S1W_S1W_EEEvvEEEEvNT_6ParamsE)
        /*0d3c*/ 	.short	0x0380
        /*0d3e*/ 	.short	0x0800


	//----- nvinfo : EIATTR_SW_WAR
	.align		4
.L_55:
        /*0d40*/ 	.byte	0x04, 0x36
        /*0d42*/ 	.short	(.L_57 - .L_56)
.L_56:
        /*0d44*/ 	.word	0x00000008
.L_57:


//--------------------- .nv.callgraph             --------------------------
	.section	.nv.callgraph,"",@"SHT_CUDA_CALLGRAPH"
	.align	4
	.sectionentsize	8
	.align		4
        /*0000*/ 	.word	0x00000000
	.align		4
        /*0004*/ 	.word	0xffffffff
	.align		4
        /*0008*/ 	.word	index@(_ZN7cutlass13device_kernelINS_4gemm6kernel13GemmUniversalIN4cute5tupleIJiiiiEEENS1_10collective13CollectiveMmaINS1_35MainloopSm100TmaUmmaWarpSpecializedILi27ELi2ELi4ENS5_IJNS4_1CILi1EEESB_SB_EEEEENS5_IJNSA_ILi64EEESE_SE_EEENS_12float_e4m3_tENS5_IJlSB_lEEESG_SH_NS4_8TiledMMAINS4_8MMA_AtomIJNS4_10MMA_TraitsINS4_19SM100_MMA_F8F6F4_SSEJSG_SG_fSE_SE_NS4_17integral_constantINS4_4UMMA5MajorELSO_0EEESP_NSM_INSN_7ScaleInELSQ_0EEESR_EEEEEENS4_6LayoutISC_NS5_IJNSA_ILi0EEESV_SV_EEEEENS5_IJNS4_10UnderscoreESY_SY_EEEEENS4_13SM90_TMA_LOADENS4_14ComposedLayoutINS4_7SwizzleILi2ELi4ELi3EEENS4_18smem_ptr_flag_bitsILi8EEENSU_INS5_IJNSA_ILi8EEESE_EEENS5_IJSE_SB_EEEEEEEvNS4_8identityES11_S1B_vS1C_EENS_8epilogue10collective18CollectiveEpilogueINS1E_23Sm100TmaWarpSpecializedILi1ELi1ELi32ELb0ELb0EEEJSF_NS5_IJNSU_ISE_SB_EES1J_EEESG_SH_SG_SH_NS1E_6fusion15FusionCallbacksIS1I_NS1L_17LinearCombinationISG_fSG_fLNS_15FloatRoundStyleE2EEESF_S1K_JEEENS4_5SM1004TMEM4LOAD26SM100_TMEM_LOAD_16dp32b32xES11_S1B_NS4_39AutoVectorizingCopyWithAssumedAlignmentILi128EEENS4_14SM90_TMA_STOREES1B_S1W_S1W_EEEvvEEEEvNT_6ParamsE)
	.align		4
        /*000c*/ 	.word	index@(__assertfail)
	.align		4
        /*0010*/ 	.word	0x00000000
	.align		4
        /*0014*/ 	.word	0xfffffffe
	.align		4
        /*0018*/ 	.word	0x00000000
	.align		4
        /*001c*/ 	.word	0xfffffffd
	.align		4
        /*0020*/ 	.word	0x00000000
	.align		4
        /*0024*/ 	.word	0xfffffffc


//--------------------- .nv.constant4             --------------------------
	.section	.nv.constant4,"a",@progbits
	.align	8
	.align		8
.nv.constant4:
        /*0000*/ 	.dword	__assertfail
	.align		8
        /*0008*/ 	.dword	__unnamed_1
	.align		8
        /*0010*/ 	.dword	__unnamed_2
	.align		8
        /*0018*/ 	.dword	_ZN40_INTERNAL_d5bd222c_4_k_cu_bdffc29c_269424cuda3std3__45__cpo5beginE
	.align		8
        /*0020*/ 	.dword	_ZN40_INTERNAL_d5bd222c_4_k_cu_bdffc29c_269424cuda3std3__45__cpo3endE
	.align		8
        /*0028*/ 	.dword	_ZN40_INTERNAL_d5bd222c_4_k_cu_bdffc29c_269424cuda3std3__45__cpo6cbeginE
	.align		8
        /*0030*/ 	.dword	_ZN40_INTERNAL_d5bd222c_4_k_cu_bdffc29c_269424cuda3std3__45__cpo4cendE
	.align		8
        /*0038*/ 	.dword	_ZN40_INTERNAL_d5bd222c_4_k_cu_bdffc29c_269424cuda3std3__442_GLOBAL__N__d5bd222c_4_k_cu_bdffc29c_269426ignoreE
	.align		8
        /*0040*/ 	.dword	_ZN40_INTERNAL_d5bd222c_4_k_cu_bdffc29c_269424cuda3std3__419piecewise_constructE
	.align		8
        /*0048*/ 	.dword	_ZN40_INTERNAL_d5bd222c_4_k_cu_bdffc29c_269424cuda3std3__48in_placeE
	.align		8
        /*0050*/ 	.dword	_ZN40_INTERNAL_d5bd222c_4_k_cu_bdffc29c_269424cuda3std6ranges3__45__cpo4swapE
	.align		8
        /*0058*/ 	.dword	_ZN40_INTERNAL_d5bd222c_4_k_cu_bdffc29c_269424cuda3std6ranges3__45__cpo9iter_moveE
	.align		8
        /*0060*/ 	.dword	_ZN40_INTERNAL_d5bd222c_4_k_cu_bdffc29c_269424cute7productE
	.align		8
        /*0068*/ 	.dword	_ZN40_INTERNAL_d5bd222c_4_k_cu_bdffc29c_269424cute1_E
	.align		8
        /*0070*/ 	.dword	$str$25
	.align		8
        /*0078*/ 	.dword	$str$26
	.align		8
        /*0080*/ 	.dword	$str$27
	.align		8
        /*0088*/ 	.dword	$str$28


//--------------------- .text._ZN7cutlass13device_kernelINS_4gemm6kernel13GemmUniversalIN4cute5tupleIJiiiiEEENS1_10collective13CollectiveMmaINS1_35MainloopSm100TmaUmmaWarpSpecializedILi27ELi2ELi4ENS5_IJNS4_1CILi1EEESB_SB_EEEEENS5_IJNSA_ILi64EEESE_SE_EEENS_12float_e4m3_tENS5_IJlSB_lEEESG_SH_NS4_8TiledMMAINS4_8MMA_AtomIJNS4_10MMA_TraitsINS4_19SM100_MMA_F8F6F4_SSEJSG_SG_fSE_SE_NS4_17integral_constantINS4_4UMMA5MajorELSO_0EEESP_NSM_INSN_7ScaleInELSQ_0EEESR_EEEEEENS4_6LayoutISC_NS5_IJNSA_ILi0EEESV_SV_EEEEENS5_IJNS4_10UnderscoreESY_SY_EEEEENS4_13SM90_TMA_LOADENS4_14ComposedLayoutINS4_7SwizzleILi2ELi4ELi3EEENS4_18smem_ptr_flag_bitsILi8EEENSU_INS5_IJNSA_ILi8EEESE_EEENS5_IJSE_SB_EEEEEEEvNS4_8identityES11_S1B_vS1C_EENS_8epilogue10collective18CollectiveEpilogueINS1E_23Sm100TmaWarpSpecializedILi1ELi1ELi32ELb0ELb0EEEJSF_NS5_IJNSU_ISE_SB_EES1J_EEESG_SH_SG_SH_NS1E_6fusion15FusionCallbacksIS1I_NS1L_17LinearCombinationISG_fSG_fLNS_15FloatRoundStyleE2EEESF_S1K_JEEENS4_5SM1004TMEM4LOAD26SM100_TMEM_LOAD_16dp32b32xES11_S1B_NS4_39AutoVectorizingCopyWithAssumedAlignmentILi128EEENS4_14SM90_TMA_STOREES1B_S1W_S1W_EEEvvEEEEvNT_6ParamsE --------------------------
	.section	.text._ZN7cutlass13device_kernelINS_4gemm6kernel13GemmUniversalIN4cute5tupleIJiiiiEEENS1_10collective13CollectiveMmaINS1_35MainloopSm100TmaUmmaWarpSpecializedILi27ELi2ELi4ENS5_IJNS4_1CILi1EEESB_SB_EEEEENS5_IJNSA_ILi64EEESE_SE_EEENS_12float_e4m3_tENS5_IJlSB_lEEESG_SH_NS4_8TiledMMAINS4_8MMA_AtomIJNS4_10MMA_TraitsINS4_19SM100_MMA_F8F6F4_SSEJSG_SG_fSE_SE_NS4_17integral_constantINS4_4UMMA5MajorELSO_0EEESP_NSM_INSN_7ScaleInELSQ_0EEESR_EEEEEENS4_6LayoutISC_NS5_IJNSA_ILi0EEESV_SV_EEEEENS5_IJNS4_10UnderscoreESY_SY_EEEEENS4_13SM90_TMA_LOADENS4_14ComposedLayoutINS4_7SwizzleILi2ELi4ELi3EEENS4_18smem_ptr_flag_bitsILi8EEENSU_INS5_IJNSA_ILi8EEESE_EEENS5_IJSE_SB_EEEEEEEvNS4_8identityES11_S1B_vS1C_EENS_8epilogue10collective18CollectiveEpilogueINS1E_23Sm100TmaWarpSpecializedILi1ELi1ELi32ELb0ELb0EEEJSF_NS5_IJNSU_ISE_SB_EES1J_EEESG_SH_SG_SH_NS1E_6fusion15FusionCallbacksIS1I_NS1L_17LinearCombinationISG_fSG_fLNS_15FloatRoundStyleE2EEESF_S1K_JEEENS4_5SM1004TMEM4LOAD26SM100_TMEM_LOAD_16dp32b32xES11_S1B_NS4_39AutoVectorizingCopyWithAssumedAlignmentILi128EEENS4_14SM90_TMA_STOREES1B_S1W_S1W_EEEvvEEEEvNT_6ParamsE,"ax",@progbits
	.align	128
.text._ZN7cutlass13device_kernelINS_4gemm6kernel13GemmUniversalIN4cute5tupleIJiiiiEEENS1_10collective13CollectiveMmaINS1_35MainloopSm100TmaUmmaWarpSpecializedILi27ELi2ELi4ENS5_IJNS4_1CILi1EEESB_SB_EEEEENS5_IJNSA_ILi64EEESE_SE_EEENS_12float_e4m3_tENS5_IJlSB_lEEESG_SH_NS4_8TiledMMAINS4_8MMA_AtomIJNS4_10MMA_TraitsINS4_19SM100_MMA_F8F6F4_SSEJSG_SG_fSE_SE_NS4_17integral_constantINS4_4UMMA5MajorELSO_0EEESP_NSM_INSN_7ScaleInELSQ_0EEESR_EEEEEENS4_6LayoutISC_NS5_IJNSA_ILi0EEESV_SV_EEEEENS5_IJNS4_10UnderscoreESY_SY_EEEEENS4_13SM90_TMA_LOADENS4_14ComposedLayoutINS4_7SwizzleILi2ELi4ELi3EEENS4_18smem_ptr_flag_bitsILi8EEENSU_INS5_IJNSA_ILi8EEESE_EEENS5_IJSE_SB_EEEEEEEvNS4_8identityES11_S1B_vS1C_EENS_8epilogue10collective18CollectiveEpilogueINS1E_23Sm100TmaWarpSpecializedILi1ELi1ELi32ELb0ELb0EEEJSF_NS5_IJNSU_ISE_SB_EES1J_EEESG_SH_SG_SH_NS1E_6fusion15FusionCallbacksIS1I_NS1L_17LinearCombinationISG_fSG_fLNS_15FloatRoundStyleE2EEESF_S1K_JEEENS4_5SM1004TMEM4LOAD26SM100_TMEM_LOAD_16dp32b32xES11_S1B_NS4_39AutoVectorizingCopyWithAssumedAlignmentILi128EEENS4_14SM90_TMA_STOREES1B_S1W_S1W_EEEvvEEEEvNT_6ParamsE:
        .type           _ZN7cutlass13device_kernelINS_4gemm6kernel13GemmUniversalIN4cute5tupleIJiiiiEEENS1_10collective13CollectiveMmaINS1_35MainloopSm100TmaUmmaWarpSpecializedILi27ELi2ELi4ENS5_IJNS4_1CILi1EEESB_SB_EEEEENS5_IJNSA_ILi64EEESE_SE_EEENS_12float_e4m3_tENS5_IJlSB_lEEESG_SH_NS4_8TiledMMAINS4_8MMA_AtomIJNS4_10MMA_TraitsINS4_19SM100_MMA_F8F6F4_SSEJSG_SG_fSE_SE_NS4_17integral_constantINS4_4UMMA5MajorELSO_0EEESP_NSM_INSN_7ScaleInELSQ_0EEESR_EEEEEENS4_6LayoutISC_NS5_IJNSA_ILi0EEESV_SV_EEEEENS5_IJNS4_10UnderscoreESY_SY_EEEEENS4_13SM90_TMA_LOADENS4_14ComposedLayoutINS4_7SwizzleILi2ELi4ELi3EEENS4_18smem_ptr_flag_bitsILi8EEENSU_INS5_IJNSA_ILi8EEESE_EEENS5_IJSE_SB_EEEEEEEvNS4_8identityES11_S1B_vS1C_EENS_8epilogue10collective18CollectiveEpilogueINS1E_23Sm100TmaWarpSpecializedILi1ELi1ELi32ELb0ELb0EEEJSF_NS5_IJNSU_ISE_SB_EES1J_EEESG_SH_SG_SH_NS1E_6fusion15FusionCallbacksIS1I_NS1L_17LinearCombinationISG_fSG_fLNS_15FloatRoundStyleE2EEESF_S1K_JEEENS4_5SM1004TMEM4LOAD26SM100_TMEM_LOAD_16dp32b32xES11_S1B_NS4_39AutoVectorizingCopyWithAssumedAlignmentILi128EEENS4_14SM90_TMA_STOREES1B_S1W_S1W_EEEvvEEEEvNT_6ParamsE,@function
        .size           _ZN7cutlass13device_kernelINS_4gemm6kernel13GemmUniversalIN4cute5tupleIJiiiiEEENS1_10collective13CollectiveMmaINS1_35MainloopSm100TmaUmmaWarpSpecializedILi27ELi2ELi4ENS5_IJNS4_1CILi1EEESB_SB_EEEEENS5_IJNSA_ILi64EEESE_SE_EEENS_12float_e4m3_tENS5_IJlSB_lEEESG_SH_NS4_8TiledMMAINS4_8MMA_AtomIJNS4_10MMA_TraitsINS4_19SM100_MMA_F8F6F4_SSEJSG_SG_fSE_SE_NS4_17integral_constantINS4_4UMMA5MajorELSO_0EEESP_NSM_INSN_7ScaleInELSQ_0EEESR_EEEEEENS4_6LayoutISC_NS5_IJNSA_ILi0EEESV_SV_EEEEENS5_IJNS4_10UnderscoreESY_SY_EEEEENS4_13SM90_TMA_LOADENS4_14ComposedLayoutINS4_7SwizzleILi2ELi4ELi3EEENS4_18smem_ptr_flag_bitsILi8EEENSU_INS5_IJNSA_ILi8EEESE_EEENS5_IJSE_SB_EEEEEEEvNS4_8identityES11_S1B_vS1C_EENS_8epilogue10collective18CollectiveEpilogueINS1E_23Sm100TmaWarpSpecializedILi1ELi1ELi32ELb0ELb0EEEJSF_NS5_IJNSU_ISE_SB_EES1J_EEESG_SH_SG_SH_NS1E_6fusion15FusionCallbacksIS1I_NS1L_17LinearCombinationISG_fSG_fLNS_15FloatRoundStyleE2EEESF_S1K_JEEENS4_5SM1004TMEM4LOAD26SM100_TMEM_LOAD_16dp32b32xES11_S1B_NS4_39AutoVectorizingCopyWithAssumedAlignmentILi128EEENS4_14SM90_TMA_STOREES1B_S1W_S1W_EEEvvEEEEvNT_6ParamsE,(.L_x_198 - _ZN7cutlass13device_kernelINS_4gemm6kernel13GemmUniversalIN4cute5tupleIJiiiiEEENS1_10collective13CollectiveMmaINS1_35MainloopSm100TmaUmmaWarpSpecializedILi27ELi2ELi4ENS5_IJNS4_1CILi1EEESB_SB_EEEEENS5_IJNSA_ILi64EEESE_SE_EEENS_12float_e4m3_tENS5_IJlSB_lEEESG_SH_NS4_8TiledMMAINS4_8MMA_AtomIJNS4_10MMA_TraitsINS4_19SM100_MMA_F8F6F4_SSEJSG_SG_fSE_SE_NS4_17integral_constantINS4_4UMMA5MajorELSO_0EEESP_NSM_INSN_7ScaleInELSQ_0EEESR_EEEEEENS4_6LayoutISC_NS5_IJNSA_ILi0EEESV_SV_EEEEENS5_IJNS4_10UnderscoreESY_SY_EEEEENS4_13SM90_TMA_LOADENS4_14ComposedLayoutINS4_7SwizzleILi2ELi4ELi3EEENS4_18smem_ptr_flag_bitsILi8EEENSU_INS5_IJNSA_ILi8EEESE_EEENS5_IJSE_SB_EEEEEEEvNS4_8identityES11_S1B_vS1C_EENS_8epilogue10collective18CollectiveEpilogueINS1E_23Sm100TmaWarpSpecializedILi1ELi1ELi32ELb0ELb0EEEJSF_NS5_IJNSU_ISE_SB_EES1J_EEESG_SH_SG_SH_NS1E_6fusion15FusionCallbacksIS1I_NS1L_17LinearCombinationISG_fSG_fLNS_15FloatRoundStyleE2EEESF_S1K_JEEENS4_5SM1004TMEM4LOAD26SM100_TMEM_LOAD_16dp32b32xES11_S1B_NS4_39AutoVectorizingCopyWithAssumedAlignmentILi128EEENS4_14SM90_TMA_STOREES1B_S1W_S1W_EEEvvEEEEvNT_6ParamsE)
        .other          _ZN7cutlass13device_kernelINS_4gemm6kernel13GemmUniversalIN4cute5tupleIJiiiiEEENS1_10collective13CollectiveMmaINS1_35MainloopSm100TmaUmmaWarpSpecializedILi27ELi2ELi4ENS5_IJNS4_1CILi1EEESB_SB_EEEEENS5_IJNSA_ILi64EEESE_SE_EEENS_12float_e4m3_tENS5_IJlSB_lEEESG_SH_NS4_8TiledMMAINS4_8MMA_AtomIJNS4_10MMA_TraitsINS4_19SM100_MMA_F8F6F4_SSEJSG_SG_fSE_SE_NS4_17integral_constantINS4_4UMMA5MajorELSO_0EEESP_NSM_INSN_7ScaleInELSQ_0EEESR_EEEEEENS4_6LayoutISC_NS5_IJNSA_ILi0EEESV_SV_EEEEENS5_IJNS4_10UnderscoreESY_SY_EEEEENS4_13SM90_TMA_LOADENS4_14ComposedLayoutINS4_7SwizzleILi2ELi4ELi3EEENS4_18smem_ptr_flag_bitsILi8EEENSU_INS5_IJNSA_ILi8EEESE_EEENS5_IJSE_SB_EEEEEEEvNS4_8identityES11_S1B_vS1C_EENS_8epilogue10collective18CollectiveEpilogueINS1E_23Sm100TmaWarpSpecializedILi1ELi1ELi32ELb0ELb0EEEJSF_NS5_IJNSU_ISE_SB_EES1J_EEESG_SH_SG_SH_NS1E_6fusion15FusionCallbacksIS1I_NS1L_17LinearCombinationISG_fSG_fLNS_15FloatRoundStyleE2EEESF_S1K_JEEENS4_5SM1004TMEM4LOAD26SM100_TMEM_LOAD_16dp32b32xES11_S1B_NS4_39AutoVectorizingCopyWithAssumedAlignmentILi128EEENS4_14SM90_TMA_STOREES1B_S1W_S1W_EEEvvEEEEvNT_6ParamsE,@"STO_CUDA_ENTRY STV_DEFAULT"
_ZN7cutlass13device_kernelINS_4gemm6kernel13GemmUniversalIN4cute5tupleIJiiiiEEENS1_10collective13CollectiveMmaINS1_35MainloopSm100TmaUmmaWarpSpecializedILi27ELi2ELi4ENS5_IJNS4_1CILi1EEESB_SB_EEEEENS5_IJNSA_ILi64EEESE_SE_EEENS_12float_e4m3_tENS5_IJlSB_lEEESG_SH_NS4_8TiledMMAINS4_8MMA_AtomIJNS4_10MMA_TraitsINS4_19SM100_MMA_F8F6F4_SSEJSG_SG_fSE_SE_NS4_17integral_constantINS4_4UMMA5MajorELSO_0EEESP_NSM_INSN_7ScaleInELSQ_0EEESR_EEEEEENS4_6LayoutISC_NS5_IJNSA_ILi0EEESV_SV_EEEEENS5_IJNS4_10UnderscoreESY_SY_EEEEENS4_13SM90_TMA_LOADENS4_14ComposedLayoutINS4_7SwizzleILi2ELi4ELi3EEENS4_18smem_ptr_flag_bitsILi8EEENSU_INS5_IJNSA_ILi8EEESE_EEENS5_IJSE_SB_EEEEEEEvNS4_8identityES11_S1B_vS1C_EENS_8epilogue10collective18CollectiveEpilogueINS1E_23Sm100TmaWarpSpecializedILi1ELi1ELi32ELb0ELb0EEEJSF_NS5_IJNSU_ISE_SB_EES1J_EEESG_SH_SG_SH_NS1E_6fusion15FusionCallbacksIS1I_NS1L_17LinearCombinationISG_fSG_fLNS_15FloatRoundStyleE2EEESF_S1K_JEEENS4_5SM1004TMEM4LOAD26SM100_TMEM_LOAD_16dp32b32xES11_S1B_NS4_39AutoVectorizingCopyWithAssumedAlignmentILi128EEENS4_14SM90_TMA_STOREES1B_S1W_S1W_EEEvvEEEEvNT_6ParamsE:
[----:B------:R-:W1:Y:S01]  /*0000*/  LDC R1, c[0x0][0x37c] ;  /* 0x0000df00ff017b82 */ /* 0x000e620000000800 */
[----:B------:R-:W2:Y:S01]  /*0010*/  S2R R101, SR_TID.X ;  /* 0x0000000000657919 */ /* 0x000ea20000002100 */
[----:B------:R-:W3:Y:S01]  /*0020*/  LDCU.64 UR4, c[0x0][0x890] ;  /* 0x00011200ff0477ac */ /* 0x000ee20008000a00 */
[----:B------:R-:W-:Y:S02]  /*0030*/  PRMT R96, RZ, 0x7610, R96 ;  /* 0x00007610ff607816 */ /* 0x000fe40000000060 */
[----:B------:R-:W-:Y:S01]  /*0040*/  ELECT P5, URZ, PT ;  /* 0x0000000000ff782f */ /* 0x000fe200038a0000 */
[----:B------:R-:W4:Y:S01]  /*0050*/  LDCU.64 UR40, c[0x0][0x358] ;  /* 0x00006b00ff2877ac */ /* 0x000f220008000a00 */
[----:B---3--:R-:W-:-:S04]  /*0060*/  UISETP.NE.U32.AND UP0, UPT, UR4, URZ, UPT ;  /* 0x000000ff0400728c */ /* 0x008fc8000bf05070 */
[----:B------:R-:W-:Y:S01]  /*0070*/  UISETP.NE.AND.EX UP0, UPT, UR5, URZ, UPT, UP0 ;  /* 0x000000ff0500728c */ /* 0x000fe2000bf05300 */
[----:B--2---:R-:W-:-:S05]  /*0080*/  SHF.R.U32.HI R104, RZ, 0x5, R101 ;  /* 0x00000005ff687819 */ /* 0x004fca0000011665 */
[----:B------:R-:W2:Y:S02]  /*0090*/  SHFL.IDX PT, R0, R104, RZ, 0x1f ;  /* 0x00001fff68007589 */ /* 0x000ea400000e0000 */
[----:B--2---:R-:W-:Y:S01]  /*00a0*/  R2UR UR8, R0 ;  /* 0x00000000000872ca */ /* 0x004fe200000e0000 */
[----:B-1--4-:R-:W-:-:S14]  /*00b0*/  BRA.U UP0, `(.L_x_0) ;  /* 0x00000001002c7547 */ /* 0x012fdc000b800000 */
[----:B------:R-:W1:Y:S02]  /*00c0*/  LDCU.64 UR6, c[0x0][0x888] ;  /* 0x00011100ff0677ac */ /* 0x000e640008000a00 */
[----:B-1----:R-:W-:-:S04]  /*00d0*/  UISETP.NE.U32.AND UP0, UPT, UR6, URZ, UPT ;  /* 0x000000ff0600728c */ /* 0x002fc8000bf05070 */
[----:B------:R-:W-:-:S09]  /*00e0*/  UISETP.NE.AND.EX UP0, UPT, UR7, URZ, UPT, UP0 ;  /* 0x000000ff0700728c */ /* 0x000fd2000bf05300 */
[----:B------:R-:W-:Y:S05]  /*00f0*/  BRA.U !UP0, `(.L_x_1) ;  /* 0x0000000108107547 */ /* 0x000fea000b800000 */
[----:B------:R-:W1:Y:S02]  /*0100*/  LDC.64 R2, c[0x0][0x888] ;  /* 0x00022200ff027b82 */ /* 0x000e640000000a00 */
[----:B-1----:R1:W5:Y:S01]  /*0110*/  LDG.E R49, desc[UR40][R2.64] ;  /* 0x0000002802317981 */ /* 0x002362000c1e1900 */
[----:B------:R-:W-:Y:S01]  /*0120*/  HFMA2 R96, -RZ, RZ, 0, 5.9604644775390625e-08 ;  /* 0x00000001ff607431 */ /* 0x000fe200000001ff */
[----:B------:R-:W-:Y:S05]  /*0130*/  BRA `(.L_x_0) ;  /* 0x00000000000c7947 */ /* 0x000fea0003800000 */
.L_x_1:
[----:B------:R-:W1:Y:S01]  /*0140*/  LDCU UR6, c[0x0][0x880] ;  /* 0x00011000ff0677ac */ /* 0x000e620008000800 */
[----:B------:R-:W-:Y:S01]  /*0150*/  HFMA2 R96, -RZ, RZ, 0, 5.9604644775390625e-08 ;  /* 0x00000001ff607431 */ /* 0x000fe200000001ff */
[----:B-1----:R-:W-:-:S07]  /*0160*/  MOV R49, UR6 ;  /* 0x0000000600317c02 */ /* 0x002fce0008000f00 */
.L_x_0:
[----:B------:R-:W2:Y:S02]  /*0170*/  LDCU.64 UR6, c[0x0][0x8b0] ;  /* 0x00011600ff0677ac */ /* 0x000ea40008000a00 */
[----:B--2---:R-:W-:-:S04]  /*0180*/  UISETP.NE.U32.AND UP0, UPT, UR6, URZ, UPT ;  /* 0x000000ff0600728c */ /* 0x004fc8000bf05070 */
[----:B------:R-:W-:-:S09]  /*0190*/  UISETP.NE.AND.EX UP0, UPT, UR7, URZ, UPT, UP0 ;  /* 0x000000ff0700728c */ /* 0x000fd2000bf05300 */
[----:B------:R-:W-:Y:S05]  /*01a0*/  BRA.U UP0, `(.L_x_2) ;  /* 0x0000000100247547 */ /* 0x000fea000b800000 */
[----:B------:R-:W2:Y:S02]  /*01b0*/  LDCU.64 UR6, c[0x0][0x8a8] ;  /* 0x00011500ff0677ac */ /* 0x000ea40008000a00 */
[----:B--2---:R-:W-:-:S04]  /*01c0*/  UISETP.NE.U32.AND UP0, UPT, UR6, URZ, UPT ;  /* 0x000000ff0600728c */ /* 0x004fc8000bf05070 */
[----:B------:R-:W-:-:S09]  /*01d0*/  UISETP.NE.AND.EX UP0, UPT, UR7, URZ, UPT, UP0 ;  /* 0x000000ff0700728c */ /* 0x000fd2000bf05300 */
[----:B------:R-:W-:Y:S05]  /*01e0*/  BRA.U !UP0, `(.L_x_3) ;  /* 0x00000001080c7547 */ /* 0x000fea000b800000 */
[----:B-1----:R-:W1:Y:S02]  /*01f0*/  LDC.64 R2, c[0x0][0x8a8] ;  /* 0x00022a00ff027b82 */ /* 0x002e640000000a00 */
[----:B-1----:R2:W5:Y:S01]  /*0200*/  LDG.E R47, desc[UR40][R2.64] ;  /* 0x00000028022f7981 */ /* 0x002562000c1e1900 */
[----:B------:R-:W-:Y:S05]  /*0210*/  BRA `(.L_x_2) ;  /* 0x0000000000087947 */ /* 0x000fea0003800000 */
.L_x_3:
[----:B------:R-:W2:Y:S02]  /*0220*/  LDCU UR6, c[0x0][0x8a0] ;  /* 0x00011400ff0677ac */ /* 0x000ea40008000800 */
[----:B--2---:R-:W-:Y:S02]  /*0230*/  MOV R47, UR6 ;  /* 0x00000006002f7c02 */ /* 0x004fe40008000f00 */
.L_x_2:
[----:B------:R-:W-:Y:S01]  /*0240*/  IMAD.U32 R0, RZ, RZ, UR8 ;  /* 0x00000008ff007e24 */ /* 0x000fe2000f8e00ff */
[----:B------:R-:W-:Y:S04]  /*0250*/  BSSY.RECONVERGENT B0, `(.L_x_4) ;  /* 0x000000c000007945 */ /* 0x000fe80003800200 */
[C---:B------:R-:W-:Y:S02]  /*0260*/  ISETP.NE.OR P1, PT, R0.reuse, 0x1, !P5 ;  /* 0x000000010000780c */ /* 0x040fe40006f25670 */
[----:B------:R-:W-:-:S11]  /*0270*/  ISETP.NE.OR P0, PT, R0, 0x3, !P5 ;  /* 0x000000030000780c */ /* 0x000fd60006f05670 */
[----:B------:R-:W-:Y:S05]  /*0280*/  @P1 BRA `(.L_x_5) ;  /* 0x0000000000201947 */ /* 0x000fea0003800000 */
[----:B------:R-:W3:Y:S02]  /*0290*/  LDCU.64 UR6, c[0x0][0x348] ;  /* 0x00006900ff0677ac */ /* 0x000ee40008000a00 */
[----:B---3--:R-:W-:Y:S02]  /*02a0*/  UIADD3 UR10, UP1, UPT, UR6, 0x80, URZ ;  /* 0x00000080060a7890 */ /* 0x008fe4000ff3e0ff */
[----:B------:R-:W-:Y:S02]  /*02b0*/  UIADD3 UR6, UP0, UPT, UR6, 0x180, URZ ;  /* 0x0000018006067890 */ /* 0x000fe4000ff1e0ff */
[----:B------:R-:W-:Y:S02]  /*02c0*/  UIADD3.X UR11, UPT, UPT, URZ, UR7, URZ, UP1, !UPT ;  /* 0x00000007ff0b7290 */ /* 0x000fe40008ffe4ff */
[----:B------:R-:W-:-:S07]  /*02d0*/  UIADD3.X UR7, UPT, UPT, URZ, UR7, URZ, UP0, !UPT ;  /* 0x00000007ff077290 */ /* 0x000fce00087fe4ff */
[----:B------:R3:W-:Y:S02]  /*02e0*/  UTMACCTL.PF [UR10] ;  /* 0x000000000a0079b9 */ /* 0x0007e40008040000 */
[----:B------:R3:W-:Y:S02]  /*02f0*/  UTMACCTL.PF [UR6] ;  /* 0x00000000060079b9 */ /* 0x0007e40008040000 */
[----:B---3--:R-:W-:Y:S01]  /*0300*/  NOP ;  /* 0x0000000000007918 */ /* 0x008fe20000000000 */
.L_x_5:
[----:B------:R-:W-:Y:S05]  /*0310*/  BSYNC.RECONVERGENT B0 ;  /* 0x0000000000007941 */ /* 0x000fea0003800200 */
.L_x_4:
[----:B------:R-:W-:Y:S04]  /*0320*/  BSSY.RECONVERGENT B0, `(.L_x_6) ;  /* 0x000000a000007945 */ /* 0x000fe80003800200 */
        /* <DEDUP_REMOVED lines=9> */
.L_x_7:
[----:B------:R-:W-:Y:S05]  /*03c0*/  BSYNC.RECONVERGENT B0 ;  /* 0x0000000000007941 */ /* 0x000fea0003800200 */
.L_x_6:
[----:B------:R-:W3:Y:S01]  /*03d0*/  LDCU.64 UR6, c[0x0][0x888] ;  /* 0x00011100ff0677ac */ /* 0x000ee20008000a00 */
[----:B------:R-:W-:Y:S02]  /*03e0*/  UISETP.EQ.U32.AND UP1, UPT, UR4, URZ, UPT ;  /* 0x000000ff0400728c */ /* 0x000fe4000bf22070 */
[----:B------:R-:W-:Y:S02]  /*03f0*/  UPLOP3.LUT UP2, UPT, UPT, UPT, UPT, 0x80, 0x8 ;  /* 0x000000000008789c */ /* 0x000fe40003f4f070 */
[----:B---3--:R-:W-:-:S04]  /*0400*/  UISETP.NE.U32.AND UP0, UPT, UR6, URZ, UPT ;  /* 0x000000ff0600728c */ /* 0x008fc8000bf05070 */
[----:B------:R-:W-:-:S04]  /*0410*/  UISETP.NE.AND.EX UP0, UPT, UR7, URZ, UPT, UP0 ;  /* 0x000000ff0700728c */ /* 0x000fc8000bf05300 */
[----:B------:R-:W-:-:S04]  /*0420*/  UISETP.EQ.OR.EX UP3, UPT, UR5, URZ, !UP0, UP1 ;  /* 0x000000ff0500728c */ /* 0x000fc8000c762710 */
[----:B------:R-:W-:-:S05]  /*0430*/  UP2UR UR44, UPR, URZ, 0x8 ;  /* 0x00000008ff2c7883 */ /* 0x000fca0008000000 */
[----:B------:R-:W-:Y:S07]  /*0440*/  BRA.U !UP3, `(.L_x_8) ;  /* 0x000000010b207547 */ /* 0x000fee000b800000 */
[----:B------:R-:W-:Y:S01]  /*0450*/  UISETP.NE.U32.AND UP2, UPT, UR4, URZ, UPT ;  /* 0x000000ff0400728c */ /* 0x000fe2000bf45070 */
[----:B-----5:R-:W-:Y:S01]  /*0460*/  FSETP.NEU.AND P0, PT, R49, RZ, PT ;  /* 0x000000ff3100720b */ /* 0x020fe20003f0d000 */
[----:B------:R-:W-:Y:S02]  /*0470*/  USEL UR4, URZ, 0xffffffff, UP0 ;  /* 0xffffffffff047887 */ /* 0x000fe40008000000 */
[----:B------:R-:W-:-:S10]  /*0480*/  UISETP.NE.AND.EX UP2, UPT, UR5, URZ, UPT, UP2 ;  /* 0x000000ff0500728c */ /* 0x000fd4000bf45320 */
[----:B------:R-:W-:Y:S01]  /*0490*/  VOTEU.ANY UP1, P0 ;  /* 0x0000000000ff7886 */ /* 0x000fe20000020100 */
[----:B------:R-:W-:-:S04]  /*04a0*/  @!UP2 USEL UR4, URZ, 0xffffffff, UP1 ;  /* 0xffffffffff04a887 */ /* 0x000fc80008800000 */
[----:B------:R-:W-:-:S04]  /*04b0*/  ULOP3.LUT UR4, UR4, 0x1, URZ, 0xc0, !UPT ;  /* 0x0000000104047892 */ /* 0x000fc8000f8ec0ff */
[----:B------:R-:W-:-:S11]  /*04c0*/  UISETP.NE.U32.AND UP2, UPT, UR4, 0x1, UPT ;  /* 0x000000010400788c */ /* 0x000fd6000bf45070 */
.L_x_8:
[----:B-12---:R-:W1:Y:S01]  /*04d0*/  SHFL.IDX PT, R2, R104, RZ, 0x1f ;  /* 0x00001fff68027589 */ /* 0x006e6200000e0000 */
[----:B------:R-:W-:-:S04]  /*04e0*/  UISETP.NE.AND UP1, UPT, UR8, 0x2, UPT ;  /* 0x000000020800788c */ /* 0x000fc8000bf25270 */
[----:B------:R-:W-:Y:S01]  /*04f0*/  USEL UR13, URZ, 0x1, UP1 ;  /* 0x00000001ff0d7887 */ /* 0x000fe20008800000 */
[----:B-1----:R-:W-:-:S13]  /*0500*/  ISETP.NE.AND P0, PT, R2, RZ, PT ;  /* 0x000000ff0200720c */ /* 0x002fda0003f05270 */
[----:B------:R-:W-:Y:S05]  /*0510*/  @P0 BRA `(.L_x_9) ;  /* 0x00000004000c0947 */ /* 0x000fea0003800000 */
[----:B------:R-:W-:Y:S01]  /*0520*/  ELECT P0, URZ, PT ;  /* 0x0000000000ff782f */ /* 0x000fe20003800000 */
[----:B------:R-:W-:-:S12]  /*0530*/  BSSY.RECONVERGENT B0, `(.L_x_9) ;  /* 0x0000041000007945 */ /* 0x000fd80003800200 */
[----:B------:R-:W-:Y:S05]  /*0540*/  @!P0 BRA `(.L_x_10) ;  /* 0x0000000000fc8947 */ /* 0x000fea0003800000 */
[----:B------:R-:W1:Y:S01]  /*0550*/  S2UR UR5, SR_CgaCtaId ;  /* 0x00000000000579c3 */ /* 0x000e620000008800 */
[----:B------:R-:W-:Y:S01]  /*0560*/  UMOV UR6, 0x400 ;  /* 0x0000040000067882 */ /* 0x000fe20000000000 */
[----:B------:R-:W-:Y:S01]  /*0570*/  UMOV UR4, 0x1 ;  /* 0x0000000100047882 */ /* 0x000fe20000000000 */
[----:B-1----:R-:W-:Y:S02]  /*0580*/  ULEA UR5, UR5, UR6, 0x18 ;  /* 0x0000000605057291 */ /* 0x002fe4000f8ec0ff */
[----:B------:R-:W-:-:S04]  /*0590*/  UIADD3 UR6, UPT, UPT, -UR4, 0x100000, URZ ;  /* 0x0010000004067890 */ /* 0x000fc8000fffe1ff */
[----:B------:R-:W-:Y:S02]  /*05a0*/  USHF.L.U32 UR7, UR6, 0xb, URZ ;  /* 0x0000000b06077899 */ /* 0x000fe400080006ff */
[----:B------:R-:W-:Y:S01]  /*05b0*/  USHF.L.U32 UR6, UR6, 0x1, URZ ;  /* 0x0000000106067899 */ /* 0x000fe200080006ff */
[----:B------:R-:W1:Y:S11]  /*05c0*/  FENCE.VIEW.ASYNC.S ;  /* 0x00000000000073c6 */ /* 0x000e760000000000 */
[----:B-1----:R1:W2:Y:S01]  /*05d0*/  SYNCS.EXCH.64 URZ, [UR5], UR6 ;  /* 0x0000000605ff75b2 */ /* 0x0022a20008000100 */
[----:B------:R1:W3:Y:S01]  /*05e0*/  SYNCS.EXCH.64 URZ, [UR5+0xd8], UR6 ;  /* 0x0000d80605ff75b2 */ /* 0x0002e20008000100 */
[----:B------:R1:W4:Y:S01]  /*05f0*/  SYNCS.EXCH.64 URZ, [UR5+0x8], UR6 ;  /* 0x0000080605ff75b2 */ /* 0x0003220008000100 */
[----:B------:R1:W1:Y:S01]  /*0600*/  SYNCS.EXCH.64 URZ, [UR5+0xe0], UR6 ;  /* 0x0000e00605ff75b2 */ /* 0x0002620008000100 */
        /* <DEDUP_REMOVED lines=50> */
[----:B--234-:R-:W-:Y:S01]  /*0930*/  NOP ;  /* 0x0000000000007918 */ /* 0x01cfe20000000000 */
.L_x_10:
[----:B-1----:R-:W-:Y:S05]  /*0940*/  BSYNC.RECONVERGENT B0 ;  /* 0x0000000000007941 */ /* 0x002fea0003800200 */
.L_x_9:
[----:B------:R-:W1:Y:S01]  /*0950*/  SHFL.IDX PT, R2, R104, RZ, 0x1f ;  /* 0x00001fff68027589 */ /* 0x000e6200000e0000 */
[----:B------:R-:W-:Y:S01]  /*0960*/  NOP ;  /* 0x0000000000007918 */ /* 0x000fe20000000000 */
[----:B-1----:R-:W-:-:S13]  /*0970*/  ISETP.NE.AND P0, PT, R2, 0x1, PT ;  /* 0x000000010200780c */ /* 0x002fda0003f05270 */
[----:B------:R-:W-:Y:S05]  /*0980*/  @P0 BRA `(.L_x_11) ;  /* 0x0000000000400947 */ /* 0x000fea0003800000 */
[----:B------:R-:W1:Y:S01]  /*0990*/  S2UR UR6, SR_CgaCtaId ;  /* 0x00000000000679c3 */ /* 0x000e620000008800 */
[----:B------:R-:W-:Y:S01]  /*09a0*/  UMOV UR7, 0x400 ;  /* 0x0000040000077882 */ /* 0x000fe20000000000 */
[----:B------:R-:W-:Y:S01]  /*09b0*/  UMOV UR5, 0x20 ;  /* 0x0000002000057882 */ /* 0x000fe20000000000 */
[----:B------:R-:W-:Y:S01]  /*09c0*/  UMOV UR4, 0x80 ;  /* 0x0000008000047882 */ /* 0x000fe20000000000 */
[----:B------:R-:W-:-:S04]  /*09d0*/  UIADD3 UR10, UPT, UPT, -UR5, 0x100000, URZ ;  /* 0x00100000050a7890 */ /* 0x000fc8000fffe1ff */
[----:B------:R-:W-:Y:S02]  /*09e0*/  USHF.L.U32 UR11, UR10, 0xb, URZ ;  /* 0x0000000b0a0b7899 */ /* 0x000fe400080006ff */
[----:B------:R-:W-:Y:S02]  /*09f0*/  USHF.L.U32 UR10, UR10, 0x1, URZ ;  /* 0x000000010a0a7899 */ /* 0x000fe400080006ff */
[----:B------:R-:W-:-:S04]  /*0a00*/  UIADD3 UR4, UPT, UPT, -UR4, 0x100000, URZ ;  /* 0x0010000004047890 */ /* 0x000fc8000fffe1ff */
[----:B------:R-:W-:Y:S02]  /*0a10*/  USHF.L.U32 UR5, UR4, 0xb, URZ ;  /* 0x0000000b04057899 */ /* 0x000fe400080006ff */
[----:B------:R-:W-:Y:S01]  /*0a20*/  USHF.L.U32 UR4, UR4, 0x1, URZ ;  /* 0x0000000104047899 */ /* 0x000fe200080006ff */
[----:B------:R-:W-:Y:S01]  /*0a30*/  ELECT P0, URZ, PT ;  /* 0x0000000000ff782f */ /* 0x000fe20003800000 */
[----:B-1----:R-:W-:Y:S01]  /*0a40*/  ULEA UR6, UR6, UR7, 0x18 ;  /* 0x0000000706067291 */ /* 0x002fe2000f8ec0ff */
[----:B------:R-:W1:Y:S11]  /*0a50*/  FENCE.VIEW.ASYNC.S ;  /* 0x00000000000073c6 */ /* 0x000e760000000000 */
[----:B-1----:R1:W2:Y:S01]  /*0a60*/  SYNCS.EXCH.64 URZ, [UR6+0x1b0], UR10 ;  /* 0x0001b00a06ff75b2 */ /* 0x0022a20008000100 */
[----:B------:R1:W3:Y:S01]  /*0a70*/  SYNCS.EXCH.64 URZ, [UR6+0x1b8], UR4 ;  /* 0x0001b80406ff75b2 */ /* 0x0002e20008000100 */
[----:B------:R-:W-:Y:S01]  /*0a80*/  NOP ;  /* 0x0000000000007918 */ /* 0x000fe20000000000 */
.L_x_11:
[----:B------:R-:W4:Y:S01]  /*0a90*/  SHFL.IDX PT, R2, R104, RZ, 0x1f ;  /* 0x00001fff68027589 */ /* 0x000f2200000e0000 */
[----:B------:R-:W-:Y:S01]  /*0aa0*/  NOP ;  /* 0x0000000000007918 */ /* 0x000fe20000000000 */
[----:B----4-:R-:W-:-:S13]  /*0ab0*/  ISETP.NE.AND P0, PT, R2, 0x3, PT ;  /* 0x000000030200780c */ /* 0x010fda0003f05270 */
[----:B------:R-:W-:Y:S05]  /*0ac0*/  @P0 BRA `(.L_x_12) ;  /* 0x0000000000300947 */ /* 0x000fea0003800000 */
[----:B-1----:R-:W1:Y:S01]  /*0ad0*/  S2UR UR5, SR_CgaCtaId ;  /* 0x00000000000579c3 */ /* 0x002e620000008800 */
[----:B------:R-:W-:Y:S01]  /*0ae0*/  UMOV UR6, 0x400 ;  /* 0x0000040000067882 */ /* 0x000fe20000000000 */
[----:B------:R-:W-:Y:S01]  /*0af0*/  UMOV UR4, 0x20 ;  /* 0x0000002000047882 */ /* 0x000fe20000000000 */
[----:B------:R-:W-:Y:S01]  /*0b00*/  ELECT P0, URZ, PT ;  /* 0x0000000000ff782f */ /* 0x000fe20003800000 */
[----:B-1----:R-:W-:Y:S02]  /*0b10*/  ULEA UR5, UR5, UR6, 0x18 ;  /* 0x0000000605057291 */ /* 0x002fe4000f8ec0ff */
[----:B------:R-:W-:-:S04]  /*0b20*/  UIADD3 UR6, UPT, UPT, -UR4, 0x100000, URZ ;  /* 0x0010000004067890 */ /* 0x000fc8000fffe1ff */
[----:B------:R-:W-:Y:S02]  /*0b30*/  USHF.L.U32 UR7, UR6, 0xb, URZ ;  /* 0x0000000b06077899 */ /* 0x000fe400080006ff */
[----:B------:R-:W-:Y:S01]  /*0b40*/  USHF.L.U32 UR6, UR6, 0x1, URZ ;  /* 0x0000000106067899 */ /* 0x000fe200080006ff */
[----:B------:R-:W1:Y:S11]  /*0b50*/  FENCE.VIEW.ASYNC.S ;  /* 0x00000000000073c6 */ /* 0x000e760000000000 */
[----:B-1----:R4:W1:Y:S01]  /*0b60*/  SYNCS.EXCH.64 URZ, [UR5+0x1c0], UR6 ;  /* 0x0001c00605ff75b2 */ /* 0x0028620008000100 */
[----:B------:R4:W1:Y:S02]  /*0b70*/  SYNCS.EXCH.64 URZ, [UR5+0x1c8], UR6 ;  /* 0x0001c80605ff75b2 */ /* 0x0008640008000100 */
[----:B----4-:R-:W-:Y:S01]  /*0b80*/  NOP ;  /* 0x0000000000007918 */ /* 0x010fe20000000000 */
.L_x_12:
[----:B------:R-:W4:Y:S01]  /*0b90*/  SHFL.IDX PT, R2, R104, RZ, 0x1f ;  /* 0x00001fff68027589 */ /* 0x000f2200000e0000 */
[----:B------:R-:W-:Y:S01]  /*0ba0*/  NOP ;  /* 0x0000000000007918 */ /* 0x000fe20000000000 */
[----:B----4-:R-:W-:-:S13]  /*0bb0*/  ISETP.NE.AND P0, PT, R2, 0x4, PT ;  /* 0x000000040200780c */ /* 0x010fda0003f05270 */
[----:B------:R-:W-:Y:S05]  /*0bc0*/  @P0 BRA `(.L_x_13) ;  /* 0x00000000004c0947 */ /* 0x000fea0003800000 */
[----:B-1----:R-:W1:Y:S01]  /*0bd0*/  S2UR UR5, SR_CgaCtaId ;  /* 0x00000000000579c3 */ /* 0x002e620000008800 */
[----:B------:R-:W-:Y:S01]  /*0be0*/  UMOV UR7, 0x100 ;  /* 0x0000010000077882 */ /* 0x000fe20000000000 */
[----:B------:R-:W-:Y:S01]  /*0bf0*/  UMOV UR6, 0x400 ;  /* 0x0000040000067882 */ /* 0x000fe20000000000 */
[----:B------:R-:W-:Y:S01]  /*0c00*/  USEL UR7, UR7, 0xe0, UP2 ;  /* 0x000000e007077887 */ /* 0x000fe20009000000 */
[----:B------:R-:W-:Y:S01]  /*0c10*/  UMOV UR4, 0x1 ;  /* 0x0000000100047882 */ /* 0x000fe20000000000 */
[----:B------:R-:W-:Y:S01]  /*0c20*/  ELECT P0, URZ, PT ;  /* 0x0000000000ff782f */ /* 0x000fe20003800000 */
[----:B------:R-:W-:-:S04]  /*0c30*/  UIADD3 UR10, UPT, UPT, -UR4, 0x100000, URZ ;  /* 0x00100000040a7890 */ /* 0x000fc8000fffe1ff */
[----:B------:R-:W-:Y:S02]  /*0c40*/  USHF.L.U32 UR11, UR10, 0xb, URZ ;  /* 0x0000000b0a0b7899 */ /* 0x000fe400080006ff */
[----:B------:R-:W-:Y:S02]  /*0c50*/  USHF.L.U32 UR10, UR10, 0x1, URZ ;  /* 0x000000010a0a7899 */ /* 0x000fe400080006ff */
[----:B-1----:R-:W-:Y:S02]  /*0c60*/  ULEA UR5, UR5, UR6, 0x18 ;  /* 0x0000000605057291 */ /* 0x002fe4000f8ec0ff */
[----:B------:R-:W-:-:S04]  /*0c70*/  UIADD3 UR6, UPT, UPT, -UR7, 0x100000, URZ ;  /* 0x0010000007067890 */ /* 0x000fc8000fffe1ff */
[----:B------:R-:W-:Y:S02]  /*0c80*/  USHF.L.U32 UR7, UR6, 0xb, URZ ;  /* 0x0000000b06077899 */ /* 0x000fe400080006ff */
[----:B------:R-:W-:Y:S01]  /*0c90*/  USHF.L.U32 UR6, UR6, 0x1, URZ ;  /* 0x0000000106067899 */ /* 0x000fe200080006ff */
[----:B------:R-:W1:Y:S03]  /*0ca0*/  FENCE.VIEW.ASYNC.S ;  /* 0x00000000000073c6 */ /* 0x000e660000000000 */
[----:B-1----:R4:W1:Y:S08]  /*0cb0*/  SYNCS.EXCH.64 URZ, [UR5+0x1d0], UR10 ;  /* 0x0001d00a05ff75b2 */ /* 0x0028700008000100 */
[----:B------:R4:W1:Y:S01]  /*0cc0*/  SYNCS.EXCH.64 URZ, [UR5+0x1e0], UR6 ;  /* 0x0001e00605ff75b2 */ /* 0x0008620008000100 */
[----:B------:R4:W1:Y:S01]  /*0cd0*/  SYNCS.EXCH.64 URZ, [UR5+0x1d8], UR10 ;  /* 0x0001d80a05ff75b2 */ /* 0x0008620008000100 */
[----:B------:R4:W1:Y:S02]  /*0ce0*/  SYNCS.EXCH.64 URZ, [UR5+0x1e8], UR6 ;  /* 0x0001e80605ff75b2 */ /* 0x0008640008000100 */
[----:B----4-:R-:W-:Y:S01]  /*0cf0*/  NOP ;  /* 0x0000000000007918 */ /* 0x010fe20000000000 */
.L_x_13:
[----:B------:R-:W4:Y:S01]  /*0d00*/  SHFL.IDX PT, R2, R104, RZ, 0x1f ;  /* 0x00001fff68027589 */ /* 0x000f2200000e0000 */
[----:B------:R-:W-:Y:S01]  /*0d10*/  NOP ;  /* 0x0000000000007918 */ /* 0x000fe20000000000 */
[----:B----4-:R-:W-:-:S13]  /*0d20*/  ISETP.NE.AND P0, PT, R2, 0x5, PT ;  /* 0x000000050200780c */ /* 0x010fda0003f05270 */
[----:B------:R-:W-:Y:S05]  /*0d30*/  @P0 BRA `(.L_x_14) ;  /* 0x0000000000580947 */ /* 0x000fea0003800000 */
[----:B-1----:R-:W1:Y:S01]  /*0d40*/  S2UR UR6, SR_CgaCtaId ;  /* 0x00000000000679c3 */ /* 0x002e620000008800 */
        /* <DEDUP_REMOVED lines=12> */
[----:B-1----:R4:W1:Y:S01]  /*0e10*/  SYNCS.EXCH.64 URZ, [UR6+0x1f0], UR10 ;  /* 0x0001f00a06ff75b2 */ /* 0x0028620008000100 */
[----:B------:R4:W1:Y:S01]  /*0e20*/  SYNCS.EXCH.64 URZ, [UR6+0x210], UR4 ;  /* 0x0002100406ff75b2 */ /* 0x0008620008000100 */
[----:B------:R4:W1:Y:S01]  /*0e30*/  SYNCS.EXCH.64 URZ, [UR6+0x1f8], UR10 ;  /* 0x0001f80a06ff75b2 */ /* 0x0008620008000100 */
[----:B------:R4:W1:Y:S01]  /*0e40*/  SYNCS.EXCH.64 URZ, [UR6+0x218], UR4 ;  /* 0x0002180406ff75b2 */ /* 0x0008620008000100 */
[----:B------:R4:W1:Y:S01]  /*0e50*/  SYNCS.EXCH.64 URZ, [UR6+0x200], UR10 ;  /* 0x0002000a06ff75b2 */ /* 0x0008620008000100 */
[----:B------:R4:W1:Y:S01]  /*0e60*/  SYNCS.EXCH.64 URZ, [UR6+0x220], UR4 ;  /* 0x0002200406ff75b2 */ /* 0x0008620008000100 */
[----:B------:R4:W1:Y:S01]  /*0e70*/  SYNCS.EXCH.64 URZ, [UR6+0x208], UR10 ;  /* 0x0002080a06ff75b2 */ /* 0x0008620008000100 */
[----:B------:R4:W1:Y:S02]  /*0e80*/  SYNCS.EXCH.64 URZ, [UR6+0x228], UR4 ;  /* 0x0002280406ff75b2 */ /* 0x0008640008000100 */
[----:B----4-:R-:W-:Y:S01]  /*0e90*/  NOP ;  /* 0x0000000000007918 */ /* 0x010fe20000000000 */
.L_x_14:
        /* <DEDUP_REMOVED lines=14> */
[----:B------:R4:W1:Y:S01]  /*0f80*/  SYNCS.EXCH.64 URZ, [UR5+0x240], UR6 ;  /* 0x0002400605ff75b2 */ /* 0x0008620008000100 */
[----:B------:R4:W1:Y:S01]  /*0f90*/  SYNCS.EXCH.64 URZ, [UR5+0x238], UR6 ;  /* 0x0002380605ff75b2 */ /* 0x0008620008000100 */
[----:B------:R4:W1:Y:S02]  /*0fa0*/  SYNCS.EXCH.64 URZ, [UR5+0x248], UR6 ;  /* 0x0002480605ff75b2 */ /* 0x0008640008000100 */
[----:B----4-:R-:W-:Y:S01]  /*0fb0*/  NOP ;  /* 0x0000000000007918 */ /* 0x010fe20000000000 */
.L_x_15:
[----:B-1----:R-:W1:Y:S01]  /*0fc0*/  S2UR UR5, SR_CTAID.X ;  /* 0x00000000000579c3 */ /* 0x002e620000002500 */
[----:B------:R-:W-:-:S05]  /*0fd0*/  CS2R.32 R97, SR_CgaSize ;  /* 0x0000000000617805 */ /* 0x000fca0000008a00 */
[----:B------:R-:W-:-:S05]  /*0fe0*/  IMAD R97, R97, -0xa0, RZ ;  /* 0xffffff6061617824 */ /* 0x000fca00078e02ff */
[----:B------:R-:W-:-:S14]  /*0ff0*/  R2UR UR7, R97 ;  /* 0x00000000610772ca */ /* 0x000fdc00000e0000 */
[----:B------:R-:W4:Y:S01]  /*1000*/  LDCU UR7, c[0x0][UR7+0x2b0] ;  /* 0x00005600070777ac */ /* 0x000f220008000800 */
[----:B------:R-:W-:Y:S01]  /*1010*/  NOP ;  /* 0x0000000000007918 */ /* 0x000fe20000000000 */
[----:B------:R-:W-:-:S05]  /*1020*/  CS2R.32 R97, SR_CgaSize ;  /* 0x0000000000617805 */ /* 0x000fca0000008a00 */
[----:B------:R-:W-:-:S05]  /*1030*/  IMAD R97, R97, -0xa0, RZ ;  /* 0xffffff6061617824 */ /* 0x000fca00078e02ff */
[----:B------:R-:W-:-:S14]  /*1040*/  R2UR UR6, R97 ;  /* 0x00000000610672ca */ /* 0x000fdc00000e0000 */
[----:B------:R-:W2:Y:S01]  /*1050*/  LDCU UR6, c[0x0][UR6+0x2b4] ;  /* 0x00005680060677ac */ /* 0x000ea20008000800 */
[----:B------:R-:W3:Y:S08]  /*1060*/  S2UR UR4, SR_CTAID.Y ;  /* 0x00000000000479c3 */ /* 0x000ef00000002600 */
[----:B------:R-:W2:Y:S01]  /*1070*/  LDC R9, c[0x0][0xb24] ;  /* 0x0002c900ff097b82 */ /* 0x000ea20000000800 */
[----:B-1----:R-:W-:-:S02]  /*1080*/  I2FP.F32.U32 R5, UR5 ;  /* 0x0000000500057c45 */ /* 0x002fc40008201000 */
[----:B------:R-:W-:-:S05]  /*1090*/  CS2R.32 R3, SR_CgaSize ;  /* 0x0000000000037805 */ /* 0x000fca0000008a00 */
[----:B------:R-:W-:-:S06]  /*10a0*/  IMAD R3, R3, -0xa0, RZ ;  /* 0xffffff6003037824 */ /* 0x000fcc00078e02ff */
[----:B------:R-:W1:Y:S01]  /*10b0*/  LDC R3, c[0x0][R3+0x2a0] ;  /* 0x0000a80003037b82 */ /* 0x000e620000000800 */
[----:B------:R-:W-:Y:S01]  /*10c0*/  MOV R97, UR5 ;  /* 0x0000000500617c02 */ /* 0x000fe20008000f00 */
[----:B----4-:R-:W-:Y:S01]  /*10d0*/  FMUL R5, R5, UR7 ;  /* 0x0000000705057c20 */ /* 0x010fe20008400000 */
[----:B---3--:R-:W-:Y:S02]  /*10e0*/  I2FP.F32.U32 R4, UR4 ;  /* 0x0000000400047c45 */ /* 0x008fe40008201000 */
[----:B------:R-:W-:-:S05]  /*10f0*/  CS2R.32 R2, SR_CgaSize ;  /* 0x0000000000027805 */ /* 0x000fca0000008a00 */
[----:B------:R-:W-:-:S06]  /*1100*/  IMAD R2, R2, -0xa0, RZ ;  /* 0xffffff6002027824 */ /* 0x000fcc00078e02ff */
[----:B------:R-:W3:Y:S01]  /*1110*/  LDC R2, c[0x0][R2+0x2a4] ;  /* 0x0000a90002027b82 */ /* 0x000ee20000000800 */
[----:B------:R-:W4:Y:S01]  /*1120*/  F2I.U32.TRUNC.NTZ R90, R5 ;  /* 0x00000005005a7305 */ /* 0x000f22000020f000 */
[----:B------:R-:W-:Y:S01]  /*1130*/  MOV R91, UR4 ;  /* 0x00000004005b7c02 */ /* 0x000fe20008000f00 */
[----:B--2---:R-:W-:-:S05]  /*1140*/  FMUL R4, R4, UR6 ;  /* 0x0000000604047c20 */ /* 0x004fca0008400000 */
[----:B------:R-:W-:Y:S01]  /*1150*/  BAR.SYNC.DEFER_BLOCKING 0x0 ;  /* 0x0000000000007b1d */ /* 0x000fe20000010000 */
[----:B------:R-:W-:-:S05]  /*1160*/  ISETP.GE.AND P0, PT, R9, 0x1, PT ;  /* 0x000000010900780c */ /* 0x000fca0003f06270 */
[----:B------:R-:W2:Y:S02]  /*1170*/  F2I.U32.TRUNC.NTZ R79, R4 ;  /* 0x00000004004f7305 */ /* 0x000ea4000020f000 */
[----:B------:R-:W3:Y:S01]  /*1180*/  S2UR UR36, SR_CTAID.Z ;  /* 0x00000000002479c3 */ /* 0x000ee20000002700 */
[----:B----4-:R-:W-:-:S05]  /*1190*/  IADD3 R90, PT, PT, -R90, RZ, RZ ;  /* 0x000000ff5a5a7210 */ /* 0x010fca0007ffe1ff */
[----:B-1----:R-:W-:Y:S01]  /*11a0*/  IMAD R90, R3, R90, UR5 ;  /* 0x00000005035a7e24 */ /* 0x002fe2000f8e025a */
[----:B--2---:R-:W-:-:S05]  /*11b0*/  IADD3 R79, PT, PT, -R79, RZ, RZ ;  /* 0x000000ff4f4f7210 */ /* 0x004fca0007ffe1ff */
[----:B---3--:R-:W-:Y:S01]  /*11c0*/  IMAD R79, R2, R79, UR4 ;  /* 0x00000004024f7e24 */ /* 0x008fe2000f8e024f */
[----:B------:R-:W-:Y:S06]  /*11d0*/  @!P0 BRA `(.L_x_16) ;  /* 0x0000000000b88947 */ /* 0x000fec0003800000 */
[----:B------:R-:W1:Y:S01]  /*11e0*/  LDC.64 R4, c[0x0][0xb18] ;  /* 0x0002c600ff047b82 */ /* 0x000e620000000a00 */
[----:B------:R-:W-:-:S07]  /*11f0*/  ISETP.NE.AND P0, PT, R9, 0x1, PT ;  /* 0x000000010900780c */ /* 0x000fce0003f05270 */
[----:B------:R-:W2:Y:S08]  /*1200*/  LDC R10, c[0x0][0xb0c] ;  /* 0x0002c300ff0a7b82 */ /* 0x000eb00000000800 */
[----:B------:R-:W3:Y:S08]  /*1210*/  LDC R11, c[0x0][0x370] ;  /* 0x0000dc00ff0b7b82 */ /* 0x000ef00000000800 */
[----:B------:R-:W4:Y:S01]  /*1220*/  LDC R12, c[0x0][0x374] ;  /* 0x0000dd00ff0c7b82 */ /* 0x000f220000000800 */
[----:B-1----:R-:W-:-:S07]  /*1230*/  ISETP.NE.AND P1, PT, R4, 0x1, PT ;  /* 0x000000010400780c */ /* 0x002fce0003f25270 */
[----:B------:R-:W3:Y:S01]  /*1240*/  LDC.64 R6, c[0x0][0xb10] ;  /* 0x0002c400ff067b82 */ /* 0x000ee20000000a00 */
[----:B--2---:R-:W-:-:S07]  /*1250*/  ISETP.NE.AND P2, PT, R10, 0x1, PT ;  /* 0x000000010a00780c */ /* 0x004fce0003f45270 */
[----:B------:R-:W1:Y:S08]  /*1260*/  LDC R8, c[0x0][0xb20] ;  /* 0x0002c800ff087b82 */ /* 0x000e700000000800 */
[----:B------:R-:W2:Y:S01]  /*1270*/  LDC.64 R2, c[0x0][0xb28] ;  /* 0x0002ca00ff027b82 */ /* 0x000ea20000000a00 */
[----:B----4-:R-:W-:-:S04]  /*1280*/  IMAD.HI.U32 R13, R12, R5, RZ ;  /* 0x000000050c0d7227 */ /* 0x010fc800078e00ff */
[----:B------:R-:W-:-:S04]  /*1290*/  IMAD.HI.U32 R5, R91, R5, RZ ;  /* 0x000000055b057227 */ /* 0x000fc800078e00ff */
[----:B---3--:R-:W-:-:S04]  /*12a0*/  IMAD.HI.U32 R14, R11, R6, RZ ;  /* 0x000000060b0e7227 */ /* 0x008fc800078e00ff */
[----:B------:R-:W-:Y:S01]  /*12b0*/  IMAD.HI.U32 R16, R97, R6, RZ ;  /* 0x0000000661107227 */ /* 0x000fe200078e00ff */
[-C--:B------:R-:W-:Y:S02]  /*12c0*/  @P2 SHF.R.U32.HI R11, RZ, R7.reuse, R14 ;  /* 0x00000007ff0b2219 */ /* 0x080fe4000001160e */
[-C--:B-1----:R-:W-:Y:S02]  /*12d0*/  @P1 SHF.R.U32.HI R12, RZ, R8.reuse, R13 ;  /* 0x00000008ff0c1219 */ /* 0x082fe4000001160d */
[----:B------:R-:W-:Y:S02]  /*12e0*/  SHF.R.U32.HI R8, RZ, R8, R5 ;  /* 0x00000008ff087219 */ /* 0x000fe40000011605 */
[----:B------:R-:W-:Y:S02]  /*12f0*/  SHF.R.U32.HI R16, RZ, R7, R16 ;  /* 0x00000007ff107219 */ /* 0x000fe40000011610 */
[----:B------:R-:W-:Y:S01]  /*1300*/  SEL R5, R91, R8, !P1 ;  /* 0x000000085b057207 */ /* 0x000fe20004800000 */
[----:B--2---:R-:W-:Y:S01]  /*1310*/  IMAD.HI.U32 R14, R12, R2, RZ ;  /* 0x000000020c0e7227 */ /* 0x004fe200078e00ff */
[----:B------:R-:W-:-:S03]  /*1320*/  SEL R7, R97, R16, !P2 ;  /* 0x0000001061077207 */ /* 0x000fc60005000000 */
[----:B------:R-:W-:Y:S01]  /*1330*/  IMAD.HI.U32 R6, R11, R2, RZ ;  /* 0x000000020b067227 */ /* 0x000fe200078e00ff */
[----:B------:R-:W-:-:S04]  /*1340*/  @P0 SHF.R.U32.HI R12, RZ, R3, R14 ;  /* 0x00000003ff0c0219 */ /* 0x000fc8000001160e */
[----:B------:R-:W-:Y:S01]  /*1350*/  @P0 SHF.R.U32.HI R11, RZ, R3, R6 ;  /* 0x00000003ff0b0219 */ /* 0x000fe20000011606 */
[----:B------:R-:W-:-:S04]  /*1360*/  IMAD R12, R12, R9, RZ ;  /* 0x000000090c0c7224 */ /* 0x000fc800078e02ff */
[----:B------:R-:W-:Y:S01]  /*1370*/  IMAD R6, R11, R9, RZ ;  /* 0x000000090b067224 */ /* 0x000fe200078e02ff */
[----:B------:R-:W-:-:S04]  /*1380*/  ISETP.GE.AND P1, PT, R5, R12, PT ;  /* 0x0000000c0500720c */ /* 0x000fc80003f26270 */
[----:B------:R-:W-:Y:S01]  /*1390*/  ISETP.GE.OR P1, PT, R7, R6, P1 ;  /* 0x000000060700720c */ /* 0x000fe20000f26670 */
[----:B------:R-:W-:-:S05]  /*13a0*/  IMAD.HI.U32 R6, R5, R2, RZ ;  /* 0x0000000205067227 */ /* 0x000fca00078e00ff */
[----:B------:R-:W-:-:S04]  /*13b0*/  SHF.R.U32.HI R6, RZ, R3, R6 ;  /* 0x00000003ff067219 */ /* 0x000fc80000011606 */
[----:B------:R-:W-:-:S03]  /*13c0*/  SEL R6, R5, R6, !P0 ;  /* 0x0000000605067207 */ /* 0x000fc60004000000 */
[----:B------:R-:W-:Y:S01]  /*13d0*/  @!P1 IMAD.HI.U32 R8, R7, R2, RZ ;  /* 0x0000000207089227 */ /* 0x000fe200078e00ff */
[----:B------:R-:W-:-:S04]  /*13e0*/  IADD3 R2, PT, PT, -R6, RZ, RZ ;  /* 0x000000ff06027210 */ /* 0x000fc80007ffe1ff */
[----:B------:R-:W-:Y:S01]  /*13f0*/  @!P1 SHF.R.U32.HI R8, RZ, R3, R8 ;  /* 0x00000003ff089219 */ /* 0x000fe20000011608 */
[----:B------:R-:W-:-:S03]  /*1400*/  IMAD R2, R9, R2, R5 ;  /* 0x0000000209027224 */ /* 0x000fc600078e0205 */
[----:B------:R-:W-:Y:S02]  /*1410*/  @!P1 SEL R3, R7, R8, !P0 ;  /* 0x0000000807039207 */ /* 0x000fe40004000000 */
[----:B------:R-:W-:-:S03]  /*1420*/  IADD3 R8, PT, PT, -R5, RZ, RZ ;  /* 0x000000ff05087210 */ /* 0x000fc60007ffe1ff */
[--C-:B------:R-:W-:Y:S02]  /*1430*/  @!P1 IMAD.IADD R6, R6, 0x1, -R3.reuse ;  /* 0x0000000106069824 */ /* 0x100fe400078e0a03 */
[----:B------:R-:W-:Y:S01]  /*1440*/  @!P1 IMAD R3, R2, R11, R3 ;  /* 0x0000000b02039224 */ /* 0x000fe200078e0203 */
[----:B------:R-:W-:Y:S01]  /*1450*/  IADD3 R2, PT, PT, -R7, RZ, RZ ;  /* 0x000000ff07027210 */ /* 0x000fe20007ffe1ff */
[----:B------:R-:W-:Y:S02]  /*1460*/  @!P1 IMAD R5, R6, R9, R7 ;  /* 0x0000000906059224 */ /* 0x000fe400078e0207 */
[----:B------:R-:W-:Y:S02]  /*1470*/  IMAD R8, R4, R8, R91 ;  /* 0x0000000804087224 */ /* 0x000fe400078e025b */
[----:B------:R-:W-:Y:S02]  /*1480*/  @!P1 IMAD.MOV.U32 R7, RZ, RZ, R3 ;  /* 0x000000ffff079224 */ /* 0x000fe400078e0003 */
[----:B------:R-:W-:-:S02]  /*1490*/  IMAD R2, R10, R2, R97 ;  /* 0x000000020a027224 */ /* 0x000fc400078e0261 */
[----:B------:R-:W-:Y:S02]  /*14a0*/  IMAD R91, R5, R4, R8 ;  /* 0x00000004055b7224 */ /* 0x000fe400078e0208 */
[----:B------:R-:W-:Y:S02]  /*14b0*/  IMAD R97, R7, R10, R2 ;  /* 0x0000000a07617224 */ /* 0x000fe400078e0202 */
.L_x_16:
[----:B------:R-:W1:Y:S01]  /*14c0*/  LDCU UR4, c[0x0][0xb30] ;  /* 0x00016600ff0477ac */ /* 0x000e620008000800 */
[----:B------:R-:W2:Y:S08]  /*14d0*/  S2UR UR37, SR_CgaCtaId ;  /* 0x00000000002579c3 */ /* 0x000eb00000008800 */
[----:B------:R-:W3:Y:S01]  /*14e0*/  LDC R40, c[0x0][0xb24] ;  /* 0x0002c900ff287b82 */ /* 0x000ee20000000800 */
[----:B-1----:R-:W-:-:S09]  /*14f0*/  UISETP.NE.AND UP1, UPT, UR4, 0x1, UPT ;  /* 0x000000010400788c */ /* 0x002fd2000bf25270 */
[----:B--2---:R-:W-:Y:S05]  /*1500*/  BRA.U UP1, `(.L_x_17) ;  /* 0x0000000101407547 */ /* 0x004fea000b800000 */
[----:B------:R-:W1:Y:S08]  /*1510*/  LDC.64 R4, c[0x0][0xb10] ;  /* 0x0002c400ff047b82 */ /* 0x000e700000000a00 */
[----:B------:R-:W2:Y:S08]  /*1520*/  LDC.64 R2, c[0x0][0xb18] ;  /* 0x0002c600ff027b82 */ /* 0x000eb00000000a00 */
[----:B------:R-:W4:Y:S08]  /*1530*/  LDC R6, c[0x0][0xb20] ;  /* 0x0002c800ff067b82 */ /* 0x000f300000000800 */
[----:B------:R-:W3:Y:S01]  /*1540*/  LDC R8, c[0x0][0xb0c] ;  /* 0x0002c300ff087b82 */ /* 0x000ee20000000800 */
[----:B-1----:R-:W-:-:S05]  /*1550*/  IMAD.HI.U32 R4, R97, R4, RZ ;  /* 0x0000000461047227 */ /* 0x002fca00078e00ff */
[----:B------:R-:W-:Y:S01]  /*1560*/  SHF.R.U32.HI R4, RZ, R5, R4 ;  /* 0x00000005ff047219 */ /* 0x000fe20000011604 */
[----:B--2---:R-:W-:Y:S01]  /*1570*/  IMAD.HI.U32 R3, R91, R3, RZ ;  /* 0x000000035b037227 */ /* 0x004fe200078e00ff */
[----:B------:R-:W-:-:S04]  /*1580*/  ISETP.NE.AND P0, PT, R2, 0x1, PT ;  /* 0x000000010200780c */ /* 0x000fc80003f05270 */
[----:B----4-:R-:W-:-:S04]  /*1590*/  SHF.R.U32.HI R6, RZ, R6, R3 ;  /* 0x00000006ff067219 */ /* 0x010fc80000011603 */
[----:B------:R-:W-:Y:S02]  /*15a0*/  SEL R3, R91, R6, !P0 ;  /* 0x000000065b037207 */ /* 0x000fe40004000000 */
[----:B---3--:R-:W-:-:S04]  /*15b0*/  ISETP.NE.AND P1, PT, R8, 0x1, PT ;  /* 0x000000010800780c */ /* 0x008fc80003f25270 */
[----:B------:R-:W-:-:S05]  /*15c0*/  SEL R4, R97, R4, !P1 ;  /* 0x0000000461047207 */ /* 0x000fca0004800000 */
[----:B------:R-:W-:Y:S02]  /*15d0*/  IMAD.IADD R5, R3, 0x1, -R4 ;  /* 0x0000000103057824 */ /* 0x000fe400078e0a04 */
[----:B------:R-:W-:Y:S02]  /*15e0*/  IMAD.IADD R3, R4, 0x1, -R3 ;  /* 0x0000000104037824 */ /* 0x000fe400078e0a03 */
[----:B------:R-:W-:Y:S02]  /*15f0*/  IMAD R97, R5, R8, R97 ;  /* 0x0000000805617224 */ /* 0x000fe400078e0261 */
[----:B------:R-:W-:-:S07]  /*1600*/  IMAD R91, R3, R2, R91 ;  /* 0x00000002035b7224 */ /* 0x000fce00078e025b */
.L_x_17:
[----:B------:R-:W-:Y:S01]  /*1610*/  BAR.SYNC.DEFER_BLOCKING 0x0 ;  /* 0x0000000000007b1d */ /* 0x000fe20000010000 */
[----:B------:R-:W-:Y:S01]  /*1620*/  UISETP.NE.AND UP1, UPT, UR8, 0x2, UPT ;  /* 0x000000020800788c */ /* 0x000fe2000bf25270 */
[----:B------:R-:W-:Y:S02]  /*1630*/  ISETP.NE.OR P5, PT, R0, 0x2, !P5 ;  /* 0x000000020000780c */ /* 0x000fe40006fa5670 */
[----:B------:R-:W-:-:S06]  /*1640*/  LOP3.LUT R2, R101, 0x1f, RZ, 0xc0, !PT ;  /* 0x0000001f65027812 */ /* 0x000fcc00078ec0ff */
[----:B------:R-:W-:Y:S05]  /*1650*/  BRA.U UP1, `(.L_x_18) ;  /* 0x0000001d01907547 */ /* 0x000fea000b800000 */
[----:B------:R-:W1:Y:S01]  /*1660*/  LDCU UR13, c[0x0][0x38c] ;  /* 0x00007180ff0d77ac */ /* 0x000e620008000800 */
[----:B------:R-:W2:Y:S01]  /*1670*/  LDC R9, c[0x0][0x370] ;  /* 0x0000dc00ff097b82 */ /* 0x000ea20000000800 */
[----:B------:R-:W-:Y:S01]  /*1680*/  PLOP3.LUT P1, PT, PT, PT, UP2, 0x80, 0x8 ;  /* 0x000000000008781c */ /* 0x000fe20003f2f028 */
[----:B------:R-:W-:Y:S01]  /*1690*/  IMAD.MOV.U32 R15, RZ, RZ, 0x1 ;  /* 0x00000001ff0f7424 */ /* 0x000fe200078e00ff */
[----:B------:R-:W-:Y:S01]  /*16a0*/  ISETP.EQ.OR P4, PT, R2, RZ, P5 ;  /* 0x000000ff0200720c */ /* 0x000fe20002f82670 */
[----:B------:R-:W-:Y:S01]  /*16b0*/  IMAD.MOV.U32 R14, RZ, RZ, RZ ;  /* 0x000000ffff0e7224 */ /* 0x000fe200078e00ff */
[----:B------:R-:W-:Y:S02]  /*16c0*/  PLOP3.LUT P1, PT, P1, PT, PT, 0x8, 0x80 ;  /* 0x000000000080781c */ /* 0x000fe40000f2e170 */
[----:B------:R-:W-:Y:S01]  /*16d0*/  CS2R R12, SRZ ;  /* 0x00000000000c7805 */ /* 0x000fe2000001ff00 */
[----:B------:R-:W-:Y:S01]  /*16e0*/  IMAD.MOV.U32 R10, RZ, RZ, 0x1 ;  /* 0x00000001ff0a7424 */ /* 0x000fe200078e00ff */
[----:B------:R-:W4:Y:S01]  /*16f0*/  LDC R0, c[0x0][0x374] ;  /* 0x0000dd00ff007b82 */ /* 0x000f220000000800 */
[----:B------:R-:W2:Y:S01]  /*1700*/  LDCU.64 UR22, c[0x0][0x348] ;  /* 0x00006900ff1677ac */ /* 0x000ea20008000a00 */
[----:B------:R-:W-:Y:S01]  /*1710*/  UMOV UR6, URZ ;  /* 0x000000ff00067c82 */ /* 0x000fe20008000000 */
[----:B-1----:R-:W-:-:S04]  /*1720*/  UIADD3 UR5, UPT, UPT, UR13, 0x3f, URZ ;  /* 0x0000003f0d057890 */ /* 0x002fc8000fffe0ff */
[----:B------:R-:W-:-:S04]  /*1730*/  USHF.R.S32.HI UR4, URZ, 0x1f, UR5 ;  /* 0x0000001fff047899 */ /* 0x000fc80008011405 */
[----:B------:R-:W-:-:S04]  /*1740*/  ULEA.HI UR4, UR4, UR5, URZ, 0x6 ;  /* 0x0000000504047291 */ /* 0x000fc8000f8f30ff */
[----:B------:R-:W-:Y:S02]  /*1750*/  USHF.R.S32.HI UR15, URZ, 0x6, UR4 ;  /* 0x00000006ff0f7899 */ /* 0x000fe40008011404 */
[----:B------:R-:W-:Y:S02]  /*1760*/  UIADD3 UR4, UPT, UPT, UR13, -0x1, URZ ;  /* 0xffffffff0d047890 */ /* 0x000fe4000fffe0ff */
[----:B------:R-:W-:Y:S02]  /*1770*/  UISETP.LT.U32.AND UP0, UPT, UR15, 0x1b, UPT ;  /* 0x0000001b0f00788c */ /* 0x000fe4000bf01070 */
[----:B------:R-:W-:Y:S02]  /*1780*/  UISETP.GE.U32.AND UP1, UPT, UR4, -0x7f, UPT ;  /* 0xffffff810400788c */ /* 0x000fe4000bf26070 */
[----:B------:R-:W-:Y:S02]  /*1790*/  USEL UR14, UR15, 0x1b, UP0 ;  /* 0x0000001b0f0e7887 */ /* 0x000fe40008000000 */
[----:B------:R-:W-:-:S02]  /*17a0*/  UIADD3 UR13, UPT, UPT, UR13, 0x7e, URZ ;  /* 0x0000007e0d0d7890 */ /* 0x000fc4000fffe0ff */
[----:B------:R-:W-:Y:S02]  /*17b0*/  UIADD3 UR5, UPT, UPT, UR14, -0x1, URZ ;  /* 0xffffffff0e057890 */ /* 0x000fe4000fffe0ff */
[----:B------:R-:W-:-:S03]  /*17c0*/  UIADD3 UR7, UPT, UPT, UR15, -UR14, URZ ;  /* 0x8000000e0f077290 */ /* 0x000fc6000fffe0ff */
[----:B------:R-:W-:-:S04]  /*17d0*/  @UP1 UIADD3 UR5, UPT, UPT, UR14, URZ, URZ ;  /* 0x000000ff0e051290 */ /* 0x000fc8000fffe0ff */
[----:B--2---:R-:W-:-:S12]  /*17e0*/  UIADD3 UR5, UPT, UPT, UR5, 0x1, URZ ;  /* 0x0000000105057890 */ /* 0x004fd8000fffe0ff */
.L_x_36:
[----:B------:R-:W-:Y:S01]  /*17f0*/  UISETP.NE.AND UP0, UPT, UR37, URZ, UPT ;  /* 0x000000ff2500728c */ /* 0x000fe2000bf05270 */
[----:B------:R-:W1:Y:S08]  /*1800*/  S2UR UR37, SR_CgaCtaId ;  /* 0x00000000002579c3 */ /* 0x000e700000008800 */
[----:B------:R-:W-:Y:S05]  /*1810*/  BRA.U UP0, `(.L_x_19) ;  /* 0x0000000100347547 */ /* 0x000fea000b800000 */
[----:B------:R-:W2:Y:S01]  /*1820*/  S2R R2, SR_CgaCtaId ;  /* 0x0000000000027919 */ /* 0x000ea20000008800 */
[----:B------:R-:W-:-:S04]  /*1830*/  MOV R3, 0x400 ;  /* 0x0000040000037802 */ /* 0x000fc80000000f00 */
[----:B--2---:R-:W-:Y:S02]  /*1840*/  LEA R3, R2, R3, 0x18 ;  /* 0x0000000302037211 */ /* 0x004fe400078ec0ff */
[----:B------:R-:W-:-:S03]  /*1850*/  SHF.L.U32 R2, R10, 0x1f, RZ ;  /* 0x0000001f0a027819 */ /* 0x000fc600000006ff */
[----:B------:R-:W-:-:S04]  /*1860*/  IMAD R3, R12, 0x8, R3 ;  /* 0x000000080c037824 */ /* 0x000fc800078e0203 */
[----:B------:R-:W2:Y:S02]  /*1870*/  SYNCS.PHASECHK.TRANS64.TRYWAIT P0, [R3+URZ+0x240], R2 ;  /* 0x00024002030075a7 */ /* 0x000ea400080011ff */
[----:B--2---:R-:W-:Y:S05]  /*1880*/  @!P0 BRA `(.L_x_20) ;  /* 0x0000005400fc8947 */ /* 0x004fea0003800000 */
.L_x_119:
[----:B------:R-:W-:Y:S01]  /*1890*/  VIADD R12, R12, 0x1 ;  /* 0x000000010c0c7836 */ /* 0x000fe20000000000 */
[----:B------:R2:W-:Y:S04]  /*18a0*/  SYNCS.ARRIVE.TRANS64.A1T0 RZ, [R3+URZ+0x230], RZ ;  /* 0x000230ff03ff79a7 */ /* 0x0005e800081000ff */
[----:B------:R-:W-:-:S04]  /*18b0*/  ISETP.NE.AND P0, PT, R12, 0x2, PT ;  /* 0x000000020c00780c */ /* 0x000fc80003f05270 */
[----:B------:R-:W-:Y:S02]  /*18c0*/  SEL R12, R12, RZ, P0 ;  /* 0x000000ff0c0c7207 */ /* 0x000fe40000000000 */
[----:B--2---:R-:W-:-:S04]  /*18d0*/  SEL R3, RZ, 0x1, P0 ;  /* 0x00000001ff037807 */ /* 0x004fc80000000000 */
[----:B------:R-:W-:-:S07]  /*18e0*/  LOP3.LUT R10, R10, R3, RZ, 0x3c, !PT ;  /* 0x000000030a0a7212 */ /* 0x000fce00078e3cff */
.L_x_19:
[----:B------:R-:W-:Y:S01]  /*18f0*/  UMOV UR4, 0x400 ;  /* 0x0000040000047882 */ /* 0x000fe20000000000 */
[----:B------:R-:W-:Y:S01]  /*1900*/  SHF.L.U32 R2, R15, 0x1f, RZ ;  /* 0x0000001f0f027819 */ /* 0x000fe200000006ff */
[----:B-1----:R-:W-:Y:S01]  /*1910*/  ULEA UR4, UR37, UR4, 0x18 ;  /* 0x0000000425047291 */ /* 0x002fe2000f8ec0ff */
[----:B------:R-:W-:Y:S01]  /*1920*/  R2UR UR35, R97 ;  /* 0x00000000612372ca */ /* 0x000fe200000e0000 */
[----:B------:R-:W-:Y:S01]  /*1930*/  UISETP.GE.U32.AND UP0, UPT, UR13, 0x7f, UPT ;  /* 0x0000007f0d00788c */ /* 0x000fe2000bf06070 */
[----:B------:R-:W-:Y:S01]  /*1940*/  R2UR UR11, R91 ;  /* 0x000000005b0b72ca */ /* 0x000fe200000e0000 */
[----:B------:R-:W-:Y:S01]  /*1950*/  ULEA UR8, UR6, UR4, 0x3 ;  /* 0x0000000406087291 */ /* 0x000fe2000f8e18ff */
[----:B------:R-:W-:-:S08]  /*1960*/  UMOV UR24, URZ ;  /* 0x000000ff00187c82 */ /* 0x000fd00008000000 */
[----:B------:R1:W2:Y:S01]  /*1970*/  SYNCS.PHASECHK.TRANS64.TRYWAIT P0, [UR8+0xd8], R2 ;  /* 0x0000d802ff0075a7 */ /* 0x0002a20008001108 */
[----:B------:R-:W-:Y:S02]  /*1980*/  USHF.L.U32 UR35, UR35, 0x6, URZ ;  /* 0x0000000623237899 */ /* 0x000fe400080006ff */
[----:B------:R-:W-:Y:S01]  /*1990*/  USHF.L.U32 UR11, UR11, 0x6, URZ ;  /* 0x000000060b0b7899 */ /* 0x000fe200080006ff */
[----:B------:R-:W-:Y:S11]  /*19a0*/  BRA.U !UP0, `(.L_x_21) ;  /* 0x0000000108a47547 */ /* 0x000ff6000b800000 */
[----:B------:R-:W-:Y:S01]  /*19b0*/  UMOV UR16, URZ ;  /* 0x000000ff00107c82 */ /* 0x000fe20008000000 */
[----:B------:R-:W-:-:S05]  /*19c0*/  UMOV UR17, UR6 ;  /* 0x0000000600117c82 */ /* 0x000fca0008000000 */
.L_x_26:
[----:B-1----:R-:W-:Y:S01]  /*19d0*/  ULEA UR33, UR17, UR4, 0x3 ;  /* 0x0000000411217291 */ /* 0x002fe2000f8e18ff */
[----:B--2---:R-:W-:Y:S01]  /*19e0*/  @!P5 MOV R3, 0x2000 ;  /* 0x000020000003d802 */ /* 0x004fe20000000f00 */
[----:B--2---:R-:W-:Y:S10]  /*19f0*/  @P0 BRA `(.L_x_22) ;  /* 0x00000000000c0947 */ /* 0x004ff40003800000 */
[----:B------:R-:W-:-:S04]  /*1a00*/  SHF.L.U32 R5, R15, 0x1f, RZ ;  /* 0x0000001f0f057819 */ /* 0x000fc800000006ff */
[----:B------:R-:W2:Y:S02]  /*1a10*/  SYNCS.PHASECHK.TRANS64.TRYWAIT P0, [UR33+0xd8], R5 ;  /* 0x0000d805ff0075a7 */ /* 0x000ea40008001121 */
[----:B--2---:R-:W-:Y:S05]  /*1a20*/  @!P0 BRA `(.L_x_23) ;  /* 0x0000005400a88947 */ /* 0x004fea0003800000 */
.L_x_22:
[----:B------:R2:W-:Y:S01]  /*1a30*/  @!P5 SYNCS.ARRIVE.TRANS64 RZ, [UR33], R3 ;  /* 0x00000003ffffd9a7 */ /* 0x0005e20008000021 */
[----:B------:R-:W-:Y:S04]  /*1a40*/  BSSY.RECONVERGENT B0, `(.L_x_24) ;  /* 0x0000003000007945 */ /* 0x000fe80003800200 */
[----:B------:R-:W-:Y:S05]  /*1a50*/  @P4 BRA `(.L_x_25) ;  /* 0x0000000000044947 */ /* 0x000fea0003800000 */
[----:B------:R-:W-:Y:S05]  /*1a60*/  BPT.TRAP 0x1 ;  /* 0x000000040000795c */ /* 0x000fea0000300000 */
.L_x_25:
[----:B------:R-:W-:Y:S05]  /*1a70*/  BSYNC.RECONVERGENT B0 ;  /* 0x0000000000007941 */ /* 0x000fea0003800200 */
.L_x_24:
[----:B------:R-:W-:Y:S02]  /*1a80*/  UIADD3 UR6, UPT, UPT, UR17, 0x1, URZ ;  /* 0x0000000111067890 */ /* 0x000fe4000fffe0ff */
[----:B------:R-:W-:Y:S02]  /*1a90*/  UIADD3 UR26, UP1, UPT, UR22, 0x80, URZ ;  /* 0x00000080161a7890 */ /* 0x000fe4000ff3e0ff */
[----:B------:R-:W-:Y:S02]  /*1aa0*/  UISETP.NE.AND UP0, UPT, UR6, 0x1b, UPT ;  /* 0x0000001b0600788c */ /* 0x000fe4000bf05270 */
[----:B------:R-:W-:Y:S02]  /*1ab0*/  USHF.L.U32 UR34, UR16, 0x6, URZ ;  /* 0x0000000610227899 */ /* 0x000fe400080006ff */
[----:B------:R-:W-:Y:S02]  /*1ac0*/  USEL UR9, URZ, 0x1, UP0 ;  /* 0x00000001ff097887 */ /* 0x000fe40008000000 */
[----:B------:R-:W-:-:S02]  /*1ad0*/  USEL UR6, UR6, URZ, UP0 ;  /* 0x000000ff06067287 */ /* 0x000fc40008000000 */
[----:B------:R-:W-:Y:S02]  /*1ae0*/  UIADD3 UR20, UP0, UPT, UR22, 0x180, URZ ;  /* 0x0000018016147890 */ /* 0x000fe4000ff1e0ff */
[----:B------:R-:W-:Y:S01]  /*1af0*/  ULEA UR8, UR6, UR4, 0x3 ;  /* 0x0000000406087291 */ /* 0x000fe2000f8e18ff */
[----:B------:R-:W-:Y:S01]  /*1b00*/  LOP3.LUT R15, R15, UR9, RZ, 0x3c, !PT ;  /* 0x000000090f0f7c12 */ /* 0x000fe2000f8e3cff */
[----:B------:R-:W-:Y:S02]  /*1b10*/  UIADD3.X UR27, UPT, UPT, URZ, UR23, URZ, UP1, !UPT ;  /* 0x00000017ff1b7290 */ /* 0x000fe40008ffe4ff */
[----:B------:R-:W-:Y:S01]  /*1b20*/  UIADD3.X UR21, UPT, UPT, URZ, UR23, URZ, UP0, !UPT ;  /* 0x00000017ff157290 */ /* 0x000fe200087fe4ff */
[----:B-1----:R-:W-:Y:S01]  /*1b30*/  SHF.L.U32 R2, R15, 0x1f, RZ ;  /* 0x0000001f0f027819 */ /* 0x002fe200000006ff */
[----:B------:R-:W-:Y:S01]  /*1b40*/  UMOV UR18, 0x0 ;  /* 0x0000000000127882 */ /* 0x000fe20000000000 */
[----:B------:R-:W-:Y:S01]  /*1b50*/  UMOV UR19, 0x10000000 ;  /* 0x1000000000137882 */ /* 0x000fe20000000000 */
[----:B------:R-:W-:Y:S01]  /*1b60*/  UMOV UR12, UR36 ;  /* 0x00000024000c7c82 */ /* 0x000fe20008000000 */
[----:B------:R1:W1:Y:S01]  /*1b70*/  SYNCS.PHASECHK.TRANS64.TRYWAIT P0, [UR8+0xd8], R2 ;  /* 0x0000d802ff0075a7 */ /* 0x0002620008001108 */
[----:B------:R-:W-:Y:S01]  /*1b80*/  ULEA UR8, UR17, UR4, 0xc ;  /* 0x0000000411087291 */ /* 0x000fe2000f8e60ff */
[----:B------:R-:W-:Y:S01]  /*1b90*/  UMOV UR9, UR33 ;  /* 0x0000002100097c82 */ /* 0x000fe20008000000 */
[----:B------:R-:W-:-:S02]  /*1ba0*/  UMOV UR10, UR34 ;  /* 0x00000022000a7c82 */ /* 0x000fc40008000000 */
[----:B------:R-:W-:Y:S02]  /*1bb0*/  UIADD3 UR32, UPT, UPT, UR8, 0x2600, URZ ;  /* 0x0000260008207890 */ /* 0x000fe4000fffe0ff */
[----:B------:R-:W-:Y:S02]  /*1bc0*/  UIADD3 UR8, UPT, UPT, UR8, 0x1d600, URZ ;  /* 0x0001d60008087890 */ /* 0x000fe4000fffe0ff */
[----:B------:R-:W-:Y:S01]  /*1bd0*/  UIADD3 UR16, UPT, UPT, UR16, 0x1, URZ ;  /* 0x0000000110107890 */ /* 0x000fe2000fffe0ff */
[----:B------:R-:W-:Y:S01]  /*1be0*/  UMOV UR24, UR5 ;  /* 0x0000000500187c82 */ /* 0x000fe20008000000 */
[----:B------:R-:W-:Y:S02]  /*1bf0*/  UMOV UR17, UR6 ;  /* 0x0000000600117c82 */ /* 0x000fe40008000000 */
[----:B------:R-:W-:Y:S01]  /*1c00*/  UISETP.NE.AND UP0, UPT, UR16, UR5, UPT ;  /* 0x000000051000728c */ /* 0x000fe2000bf05270 */
[----:B------:R1:W-:Y:S02]  /*1c10*/  UTMALDG.3D [UR32], [UR26], desc[UR18] ;  /* 0x000012201a0075b4 */ /* 0x0003e40008011000 */
[----:B------:R1:W-:Y:S06]  /*1c20*/  UTMALDG.3D [UR8], [UR20], desc[UR18] ;  /* 0x00001208140075b4 */ /* 0x0003ec0008011000 */
[----:B------:R-:W-:Y:S05]  /*1c30*/  BRA.U UP0, `(.L_x_26) ;  /* 0xfffffffd00647547 */ /* 0x000fea000b83ffff */
.L_x_21:
[----:B-1----:R-:W-:Y:S01]  /*1c40*/  ULEA UR8, UR6, UR4, 0x3 ;  /* 0x0000000406087291 */ /* 0x002fe2000f8e18ff */
[----:B------:R-:W-:Y:S01]  /*1c50*/  SHF.L.U32 R2, R15, 0x1f, RZ ;  /* 0x0000001f0f027819 */ /* 0x000fe200000006ff */
[----:B------:R-:W-:Y:S01]  /*1c60*/  @!P1 SYNCS.ARRIVE.TRANS64.A1T0 RZ, [UR4+0x1c8], RZ ;  /* 0x0001c8ffffff99a7 */ /* 0x000fe20008100004 */
[----:B------:R-:W-:-:S06]  /*1c70*/  UISETP.GT.AND UP0, UPT, UR15, UR14, UPT ;  /* 0x0000000e0f00728c */ /* 0x000fcc000bf04270 */
[----:B--2---:R1:W2:Y:S03]  /*1c80*/  SYNCS.PHASECHK.TRANS64.TRYWAIT P0, [UR8+0xd8], R2 ;  /* 0x0000d802ff0075a7 */ /* 0x0042a60008001108 */
[----:B------:R-:W-:Y:S05]  /*1c90*/  BRA.U !UP0, `(.L_x_27) ;  /* 0x0000000108a87547 */ /* 0x000fea000b800000 */
[----:B------:R-:W-:Y:S01]  /*1ca0*/  UIADD3 UR21, UPT, UPT, UR7, UR24, URZ ;  /* 0x0000001807157290 */ /* 0x000fe2000fffe0ff */
[----:B------:R-:W-:-:S11]  /*1cb0*/  UMOV UR25, UR6 ;  /* 0x0000000600197c82 */ /* 0x000fd60008000000 */
.L_x_32:
[----:B-1----:R-:W-:Y:S01]  /*1cc0*/  ULEA UR17, UR25, UR4, 0x3 ;  /* 0x0000000419117291 */ /* 0x002fe2000f8e18ff */
[----:B--2---:R-:W-:Y:S01]  /*1cd0*/  @!P5 MOV R3, 0x2000 ;  /* 0x000020000003d802 */ /* 0x004fe20000000f00 */
[----:B--2---:R-:W-:Y:S10]  /*1ce0*/  @P0 BRA `(.L_x_28) ;  /* 0x00000000000c0947 */ /* 0x004ff40003800000 */
[----:B------:R-:W-:-:S04]  /*1cf0*/  SHF.L.U32 R5, R15, 0x1f, RZ ;  /* 0x0000001f0f057819 */ /* 0x000fc800000006ff */
[----:B------:R-:W2:Y:S02]  /*1d00*/  SYNCS.PHASECHK.TRANS64.TRYWAIT P0, [UR17+0xd8], R5 ;  /* 0x0000d805ff0075a7 */ /* 0x000ea40008001111 */
[----:B--2---:R-:W-:Y:S05]  /*1d10*/  @!P0 BRA `(.L_x_29) ;  /* 0x0000005400048947 */ /* 0x004fea0003800000 */
.L_x_28:
[----:B------:R2:W-:Y:S01]  /*1d20*/  @!P5 SYNCS.ARRIVE.TRANS64 RZ, [UR17], R3 ;  /* 0x00000003ffffd9a7 */ /* 0x0005e20008000011 */
[----:B------:R-:W-:Y:S04]  /*1d30*/  BSSY.RECONVERGENT B0, `(.L_x_30) ;  /* 0x0000003000007945 */ /* 0x000fe80003800200 */
[----:B------:R-:W-:Y:S05]  /*1d40*/  @P4 BRA `(.L_x_31) ;  /* 0x0000000000044947 */ /* 0x000fea0003800000 */
[----:B------:R-:W-:Y:S05]  /*1d50*/  BPT.TRAP 0x1 ;  /* 0x000000040000795c */ /* 0x000fea0000300000 */
.L_x_31:
[----:B------:R-:W-:Y:S05]  /*1d60*/  BSYNC.RECONVERGENT B0 ;  /* 0x0000000000007941 */ /* 0x000fea0003800200 */
.L_x_30:
        /* <DEDUP_REMOVED lines=20> */
[----:B------:R-:W-:Y:S01]  /*1eb0*/  UIADD3 UR8, UPT, UPT, UR8, 0x1d600, URZ ;  /* 0x0001d60008087890 */ /* 0x000fe2000fffe0ff */
[----:B------:R-:W-:Y:S01]  /*1ec0*/  UMOV UR9, UR17 ;  /* 0x0000001100097c82 */ /* 0x000fe20008000000 */
[----:B------:R-:W-:Y:S01]  /*1ed0*/  UMOV UR10, UR18 ;  /* 0x00000012000a7c82 */ /* 0x000fe20008000000 */
[----:B------:R-:W-:Y:S01]  /*1ee0*/  UIADD3 UR24, UPT, UPT, UR24, 0x1, URZ ;  /* 0x0000000118187890 */ /* 0x000fe2000fffe0ff */
[----:B------:R-:W-:-:S03]  /*1ef0*/  UMOV UR25, UR6 ;  /* 0x0000000600197c82 */ /* 0x000fc60008000000 */
[----:B------:R1:W-:Y:S01]  /*1f00*/  UTMALDG.3D [UR16], [UR30], desc[UR26] ;  /* 0x00001a101e0075b4 */ /* 0x0003e20008011000 */
[----:B------:R-:W-:Y:S01]  /*1f10*/  UISETP.NE.AND UP0, UPT, UR24, UR21, UPT ;  /* 0x000000151800728c */ /* 0x000fe2000bf05270 */
[----:B------:R1:W-:Y:S08]  /*1f20*/  UTMALDG.3D [UR8], [UR28], desc[UR26] ;  /* 0x00001a081c0075b4 */ /* 0x0003f00008011000 */
[----:B------:R-:W-:Y:S05]  /*1f30*/  BRA.U UP0, `(.L_x_32) ;  /* 0xfffffffd00607547 */ /* 0x000fea000b83ffff */
.L_x_27:
[C---:B-1----:R-:W-:Y:S01]  /*1f40*/  LEA R2, R14.reuse, UR4, 0x3 ;  /* 0x000000040e027c11 */ /* 0x042fe2000f8e18ff */
[----:B------:R-:W-:Y:S01]  /*1f50*/  NOP ;  /* 0x0000000000007918 */ /* 0x000fe20000000000 */
[----:B--2---:R-:W-:Y:S02]  /*1f60*/  SHF.L.U32 R3, R13, 0x1f, RZ ;  /* 0x0000001f0d037819 */ /* 0x004fe400000006ff */
[----:B------:R-:W-:Y:S02]  /*1f70*/  LEA R4, R14, UR4, 0x4 ;  /* 0x000000040e047c11 */ /* 0x000fe4000f8e20ff */
[----:B------:R-:W1:Y:S02]  /*1f80*/  SYNCS.PHASECHK.TRANS64.TRYWAIT P0, [R2+URZ+0x1d0], R3 ;  /* 0x0001d003020075a7 */ /* 0x000e6400080011ff */
[----:B-1----:R-:W-:Y:S05]  /*1f90*/  @!P0 BRA `(.L_x_33) ;  /* 0x00000050007c8947 */ /* 0x002fea0003800000 */
.L_x_122:
[----:B------:R-:W2:Y:S01]  /*1fa0*/  LDS.128 R4, [R4+0x260] ;  /* 0x0002600004047984 */ /* 0x000ea20000000c00 */
[----:B---3--:R-:W-:Y:S01]  /*1fb0*/  ISETP.GE.AND P0, PT, R40, 0x1, PT ;  /* 0x000000012800780c */ /* 0x008fe20003f06270 */
[----:B-1----:R-:W-:Y:S01]  /*1fc0*/  VIADD R2, R2, 0x1e0 ;  /* 0x000001e002027836 */ /* 0x002fe20000000000 */
[----:B------:R-:W-:Y:S01]  /*1fd0*/  @!PT LDS RZ, [RZ] ;  /* 0x00000000fffff984 */ /* 0x000fe20000000800 */
[----:B------:R-:W-:Y:S01]  /*1fe0*/  @!PT LDS RZ, [RZ] ;  /* 0x00000000fffff984 */ /* 0x000fe20000000800 */
[----:B------:R-:W-:Y:S01]  /*1ff0*/  @!PT LDS RZ, [RZ] ;  /* 0x00000000fffff984 */ /* 0x000fe20000000800 */
[----:B------:R-:W-:Y:S01]  /*2000*/  @!PT LDS RZ, [RZ] ;  /* 0x00000000fffff984 */ /* 0x000fe20000000800 */
[----:B------:R1:W-:Y:S06]  /*2010*/  MEMBAR.ALL.CTA ;  /* 0x0000000000007992 */ /* 0x0003ec0000008000 */
[----:B-1----:R-:W1:Y:S01]  /*2020*/  FENCE.VIEW.ASYNC.S ;  /* 0x00000000000073c6 */ /* 0x002e620000000000 */
[----:B------:R-:W-:-:S04]  /*2030*/  PRMT R2, RZ, 0x654, R2 ;  /* 0x00000654ff027816 */ /* 0x000fc80000000002 */
[----:B-1----:R1:W-:Y:S01]  /*2040*/  SYNCS.ARRIVE.TRANS64.RED.A1T0 RZ, [R2+URZ], RZ ;  /* 0x000000ff02ff79a7 */ /* 0x0023e200081004ff */
[----:B--2---:R-:W-:-:S13]  /*2050*/  LOP3.LUT P2, RZ, R6, 0x1, RZ, 0xc0, !PT ;  /* 0x0000000106ff7812 */ /* 0x004fda000784c0ff */
[----:B------:R-:W-:Y:S01]  /*2060*/  @P2 SHF.R.U32.HI R3, RZ, 0x10, R5 ;  /* 0x00000010ff032819 */ /* 0x000fe20000011605 */
[----:B------:R-:W-:Y:S01]  /*2070*/  VOTEU.ANY UP0, P2 ;  /* 0x0000000000ff7886 */ /* 0x000fe20001000100 */
[----:B------:R-:W-:Y:S02]  /*2080*/  @P2 MOV R11, R4 ;  /* 0x00000004000b2202 */ /* 0x000fe40000000f00 */
[----:B------:R-:W-:Y:S02]  /*2090*/  @P2 R2UR.BROADCAST UR8, R3 ;  /* 0x00000000030822ca */ /* 0x000fe400008e0000 */
[----:B------:R-:W-:-:S11]  /*20a0*/  @P2 LOP3.LUT R8, R5, 0xffff, RZ, 0xc0, !PT ;  /* 0x0000ffff05082812 */ /* 0x000fd600078ec0ff */
[----:B------:R-:W-:Y:S01]  /*20b0*/  @UP0 UMOV UR36, UR8 ;  /* 0x0000000800240c82 */ /* 0x000fe20008000000 */
[----:B-1----:R-:W-:Y:S05]  /*20c0*/  @!P0 BRA `(.L_x_34) ;  /* 0x0000000000b88947 */ /* 0x002fea0003800000 */
[----:B------:R-:W4:Y:S01]  /*20d0*/  LDC.64 R4, c[0x0][0xb18] ;  /* 0x0002c600ff047b82 */ /* 0x000f220000000a00 */
[----:B------:R-:W-:-:S07]  /*20e0*/  ISETP.NE.AND P3, PT, R40, 0x1, PT ;  /* 0x000000012800780c */ /* 0x000fce0003f65270 */
[----:B------:R-:W1:Y:S08]  /*20f0*/  LDC.64 R6, c[0x0][0xb10] ;  /* 0x0002c400ff067b82 */ /* 0x000e700000000a00 */
[----:B------:R-:W2:Y:S08]  /*2100*/  LDC R16, c[0x0][0xb20] ;  /* 0x0002c800ff107b82 */ /* 0x000eb00000000800 */
[----:B------:R-:W3:Y:S01]  /*2110*/  LDC R18, c[0x0][0xb0c] ;  /* 0x0002c300ff127b82 */ /* 0x000ee20000000800 */
[----:B----4-:R-:W-:Y:S01]  /*2120*/  IMAD.HI.U32 R17, R0, R5, RZ ;  /* 0x0000000500117227 */ /* 0x010fe200078e00ff */
[----:B------:R-:W-:-:S03]  /*2130*/  ISETP.NE.AND P0, PT, R4, 0x1, PT ;  /* 0x000000010400780c */ /* 0x000fc60003f05270 */
[----:B------:R-:W-:-:S03]  /*2140*/  IMAD.HI.U32 R5, R8, R5, RZ ;  /* 0x0000000508057227 */ /* 0x000fc600078e00ff */
[----:B------:R-:W4:Y:S01]  /*2150*/  LDC.64 R2, c[0x0][0xb28] ;  /* 0x0002ca00ff027b82 */ /* 0x000f220000000a00 */
[----:B-1----:R-:W-:-:S04]  /*2160*/  IMAD.HI.U32 R20, R9, R6, RZ ;  /* 0x0000000609147227 */ /* 0x002fc800078e00ff */
[----:B------:R-:W-:Y:S01]  /*2170*/  IMAD.HI.U32 R22, R11, R6, RZ ;  /* 0x000000060b167227 */ /* 0x000fe200078e00ff */
[----:B------:R-:W-:Y:S02]  /*2180*/  SHF.R.U32.HI R20, RZ, R7, R20 ;  /* 0x00000007ff147219 */ /* 0x000fe40000011614 */
[-C--:B--2---:R-:W-:Y:S02]  /*2190*/  SHF.R.U32.HI R17, RZ, R16.reuse, R17 ;  /* 0x00000010ff117219 */ /* 0x084fe40000011611 */
[----:B------:R-:W-:Y:S02]  /*21a0*/  SHF.R.U32.HI R5, RZ, R16, R5 ;  /* 0x00000010ff057219 */ /* 0x000fe40000011605 */
[----:B------:R-:W-:Y:S02]  /*21b0*/  SEL R17, R0, R17, !P0 ;  /* 0x0000001100117207 */ /* 0x000fe40004000000 */
[----:B------:R-:W-:Y:S02]  /*21c0*/  SHF.R.U32.HI R22, RZ, R7, R22 ;  /* 0x00000007ff167219 */ /* 0x000fe40000011616 */
[----:B---3--:R-:W-:-:S02]  /*21d0*/  ISETP.NE.AND P1, PT, R18, 0x1, PT ;  /* 0x000000011200780c */ /* 0x008fc40003f25270 */
[----:B------:R-:W-:Y:S02]  /*21e0*/  SEL R5, R8, R5, !P0 ;  /* 0x0000000508057207 */ /* 0x000fe40004000000 */
[----:B------:R-:W-:Y:S02]  /*21f0*/  SEL R19, R9, R20, !P1 ;  /* 0x0000001409137207 */ /* 0x000fe40004800000 */
[----:B------:R-:W-:Y:S01]  /*2200*/  SEL R7, R11, R22, !P1 ;  /* 0x000000160b077207 */ /* 0x000fe20004800000 */
[----:B----4-:R-:W-:-:S04]  /*2210*/  IMAD.HI.U32 R20, R17, R2, RZ ;  /* 0x0000000211147227 */ /* 0x010fc800078e00ff */
[----:B------:R-:W-:Y:S01]  /*2220*/  IMAD.HI.U32 R6, R19, R2, RZ ;  /* 0x0000000213067227 */ /* 0x000fe200078e00ff */
[----:B------:R-:W-:-:S04]  /*2230*/  @P3 SHF.R.U32.HI R17, RZ, R3, R20 ;  /* 0x00000003ff113219 */ /* 0x000fc80000011614 */
[----:B------:R-:W-:Y:S01]  /*2240*/  @P3 SHF.R.U32.HI R19, RZ, R3, R6 ;  /* 0x00000003ff133219 */ /* 0x000fe20000011606 */
[----:B------:R-:W-:-:S04]  /*2250*/  IMAD R17, R40, R17, RZ ;  /* 0x0000001128117224 */ /* 0x000fc800078e02ff */
[----:B------:R-:W-:Y:S01]  /*2260*/  IMAD R6, R40, R19, RZ ;  /* 0x0000001328067224 */ /* 0x000fe200078e02ff */
[C---:B------:R-:W-:Y:S02]  /*2270*/  ISETP.GE.AND P0, PT, R5.reuse, R17, PT ;  /* 0x000000110500720c */ /* 0x040fe40003f06270 */
[----:B------:R-:W-:Y:S02]  /*2280*/  IADD3 R17, PT, PT, -R5, RZ, RZ ;  /* 0x000000ff05117210 */ /* 0x000fe40007ffe1ff */
[----:B------:R-:W-:Y:S01]  /*2290*/  ISETP.GE.OR P0, PT, R7, R6, P0 ;  /* 0x000000060700720c */ /* 0x000fe20000706670 */
[----:B------:R-:W-:-:S04]  /*22a0*/  IMAD.HI.U32 R6, R5, R2, RZ ;  /* 0x0000000205067227 */ /* 0x000fc800078e00ff */
[----:B------:R-:W-:Y:S01]  /*22b0*/  IMAD R8, R4, R17, R8 ;  /* 0x0000001104087224 */ /* 0x000fe200078e0208 */
[----:B------:R-:W-:-:S04]  /*22c0*/  SHF.R.U32.HI R6, RZ, R3, R6 ;  /* 0x00000003ff067219 */ /* 0x000fc80000011606 */
[----:B------:R-:W-:-:S03]  /*22d0*/  SEL R6, R5, R6, !P3 ;  /* 0x0000000605067207 */ /* 0x000fc60005800000 */
[----:B------:R-:W-:-:S04]  /*22e0*/  @!P0 IMAD.HI.U32 R16, R7, R2, RZ ;  /* 0x0000000207108227 */ /* 0x000fc800078e00ff */
[----:B------:R-:W-:Y:S01]  /*22f0*/  IMAD.MOV R2, RZ, RZ, -R6 ;  /* 0x000000ffff027224 */ /* 0x000fe200078e0a06 */
[----:B------:R-:W-:-:S03]  /*2300*/  @!P0 SHF.R.U32.HI R16, RZ, R3, R16 ;  /* 0x00000003ff108219 */ /* 0x000fc60000011610 */
[----:B------:R-:W-:Y:S01]  /*2310*/  IMAD R2, R40, R2, R5 ;  /* 0x0000000228027224 */ /* 0x000fe200078e0205 */
[----:B------:R-:W-:-:S05]  /*2320*/  @!P0 SEL R3, R7, R16, !P3 ;  /* 0x0000001007038207 */ /* 0x000fca0005800000 */
[--C-:B------:R-:W-:Y:S02]  /*2330*/  @!P0 IMAD.IADD R6, R6, 0x1, -R3.reuse ;  /* 0x0000000106068824 */ /* 0x100fe400078e0a03 */
[----:B------:R-:W-:Y:S01]  /*2340*/  @!P0 IMAD R3, R2, R19, R3 ;  /* 0x0000001302038224 */ /* 0x000fe200078e0203 */
[----:B------:R-:W-:Y:S01]  /*2350*/  IADD3 R2, PT, PT, -R7, RZ, RZ ;  /* 0x000000ff07027210 */ /* 0x000fe20007ffe1ff */
[----:B------:R-:W-:Y:S02]  /*2360*/  @!P0 IMAD R5, R40, R6, R7 ;  /* 0x0000000628058224 */ /* 0x000fe400078e0207 */
[----:B------:R-:W-:Y:S02]  /*2370*/  @!P0 IMAD.MOV.U32 R7, RZ, RZ, R3 ;  /* 0x000000ffff078224 */ /* 0x000fe400078e0003 */
[----:B------:R-:W-:Y:S02]  /*2380*/  IMAD R2, R18, R2, R11 ;  /* 0x0000000212027224 */ /* 0x000fe400078e020b */
[----:B------:R-:W-:-:S02]  /*2390*/  IMAD R8, R5, R4, R8 ;  /* 0x0000000405087224 */ /* 0x000fc400078e0208 */
[----:B------:R-:W-:Y:S02]  /*23a0*/  IMAD R11, R7, R18, R2 ;  /* 0x00000012070b7224 */ /* 0x000fe400078e0202 */
.L_x_34:
[----:B------:R-:W1:Y:S02]  /*23b0*/  LDCU UR8, c[0x0][0xb30] ;  /* 0x00016600ff0877ac */ /* 0x000e640008000800 */
[----:B-1----:R-:W-:-:S09]  /*23c0*/  UISETP.NE.AND UP0, UPT, UR8, 0x1, UPT ;  /* 0x000000010800788c */ /* 0x002fd2000bf05270 */
[----:B------:R-:W-:Y:S05]  /*23d0*/  BRA.U UP0, `(.L_x_35) ;  /* 0x0000000100407547 */ /* 0x000fea000b800000 */
[----:B------:R-:W1:Y:S08]  /*23e0*/  LDC.64 R4, c[0x0][0xb10] ;  /* 0x0002c400ff047b82 */ /* 0x000e700000000a00 */
[----:B------:R-:W2:Y:S08]  /*23f0*/  LDC.64 R2, c[0x0][0xb18] ;  /* 0x0002c600ff027b82 */ /* 0x000eb00000000a00 */
[----:B------:R-:W3:Y:S08]  /*2400*/  LDC R6, c[0x0][0xb20] ;  /* 0x0002c800ff067b82 */ /* 0x000ef00000000800 */
[----:B------:R-:W4:Y:S01]  /*2410*/  LDC R16, c[0x0][0xb0c] ;  /* 0x0002c300ff107b82 */ /* 0x000f220000000800 */
[----:B-1----:R-:W-:-:S05]  /*2420*/  IMAD.HI.U32 R4, R11, R4, RZ ;  /* 0x000000040b047227 */ /* 0x002fca00078e00ff */
[----:B------:R-:W-:Y:S01]  /*2430*/  SHF.R.U32.HI R4, RZ, R5, R4 ;  /* 0x00000005ff047219 */ /* 0x000fe20000011604 */
[----:B--2---:R-:W-:Y:S01]  /*2440*/  IMAD.HI.U32 R3, R8, R3, RZ ;  /* 0x0000000308037227 */ /* 0x004fe200078e00ff */
[----:B------:R-:W-:-:S04]  /*2450*/  ISETP.NE.AND P0, PT, R2, 0x1, PT ;  /* 0x000000010200780c */ /* 0x000fc80003f05270 */
[----:B---3--:R-:W-:-:S04]  /*2460*/  SHF.R.U32.HI R3, RZ, R6, R3 ;  /* 0x00000006ff037219 */ /* 0x008fc80000011603 */
[----:B------:R-:W-:Y:S02]  /*2470*/  SEL R3, R8, R3, !P0 ;  /* 0x0000000308037207 */ /* 0x000fe40004000000 */
[----:B----4-:R-:W-:-:S04]  /*2480*/  ISETP.NE.AND P1, PT, R16, 0x1, PT ;  /* 0x000000011000780c */ /* 0x010fc80003f25270 */
[----:B------:R-:W-:-:S05]  /*2490*/  SEL R4, R11, R4, !P1 ;  /* 0x000000040b047207 */ /* 0x000fca0004800000 */
[----:B------:R-:W-:Y:S02]  /*24a0*/  IMAD.IADD R5, R3, 0x1, -R4 ;  /* 0x0000000103057824 */ /* 0x000fe400078e0a04 */
[----:B------:R-:W-:Y:S02]  /*24b0*/  IMAD.IADD R3, R4, 0x1, -R3 ;  /* 0x0000000104037824 */ /* 0x000fe400078e0a03 */
[----:B------:R-:W-:Y:S02]  /*24c0*/  IMAD R11, R5, R16, R11 ;  /* 0x00000010050b7224 */ /* 0x000fe400078e020b */
[----:B------:R-:W-:-:S07]  /*24d0*/  IMAD R8, R3, R2, R8 ;  /* 0x0000000203087224 */ /* 0x000fce00078e0208 */
.L_x_35:
[----:B------:R-:W-:Y:S01]  /*24e0*/  VIADD R14, R14, 0x1 ;  /* 0x000000010e0e7836 */ /* 0x000fe20000000000 */
[----:B------:R-:W-:Y:S01]  /*24f0*/  PLOP3.LUT P1, PT, PT, PT, PT, 0x80, 0x8 ;  /* 0x000000000008781c */ /* 0x000fe20003f2f070 */
[----:B------:R-:W-:Y:S02]  /*2500*/  IMAD.IADD R97, R11, 0x1, R90 ;  /* 0x000000010b617824 */ /* 0x000fe400078e025a */
[----:B------:R-:W-:Y:S01]  /*2510*/  IMAD.IADD R91, R8, 0x1, R79 ;  /* 0x00000001085b7824 */ /* 0x000fe200078e024f */
[----:B------:R-:W-:-:S04]  /*2520*/  ISETP.NE.AND P0, PT, R14, 0x2, PT ;  /* 0x000000020e00780c */ /* 0x000fc80003f05270 */
[----:B------:R-:W-:Y:S02]  /*2530*/  SEL R2, RZ, 0x1, P0 ;  /* 0x00000001ff027807 */ /* 0x000fe40000000000 */
[----:B------:R-:W-:Y:S02]  /*2540*/  SEL R14, R14, RZ, P0 ;  /* 0x000000ff0e0e7207 */ /* 0x000fe40000000000 */
[----:B------:R-:W-:Y:S01]  /*2550*/  LOP3.LUT R13, R13, R2, RZ, 0x3c, !PT ;  /* 0x000000020d0d7212 */ /* 0x000fe200078e3cff */
[----:B------:R-:W-:Y:S06]  /*2560*/  @P2 BRA `(.L_x_36) ;  /* 0xfffffff000a02947 */ /* 0x000fec000383ffff */
[----:B------:R-:W-:Y:S01]  /*2570*/  UIADD3 UR4, UPT, UPT, UR4, 0xd8, URZ ;  /* 0x000000d804047890 */ /* 0x000fe2000fffe0ff */
[----:B------:R-:W-:-:S03]  /*2580*/  SHF.L.U32 R3, R15, 0x1f, RZ ;  /* 0x0000001f0f037819 */ /* 0x000fc600000006ff */
[----:B------:R-:W-:-:S09]  /*2590*/  ULEA UR5, UR6, UR4, 0x3 ;  /* 0x0000000406057291 */ /* 0x000fd2000f8e18ff */
[----:B------:R-:W1:Y:S02]  /*25a0*/  SYNCS.PHASECHK.TRANS64.TRYWAIT P0, [UR5], R3 ;  /* 0x00000003ff0075a7 */ /* 0x000e640008001105 */
[----:B-1----:R-:W-:Y:S05]  /*25b0*/  @!P0 BRA `(.L_x_37) ;  /* 0x0000004c00088947 */ /* 0x002fea0003800000 */
.L_x_124:
[----:B------:R-:W-:-:S04]  /*25c0*/  UIADD3 UR6, UPT, UPT, UR6, 0x1, URZ ;  /* 0x0000000106067890 */ /* 0x000fc8000fffe0ff */
[----:B------:R-:W-:-:S04]  /*25d0*/  UISETP.NE.AND UP0, UPT, UR6, 0x1b, UPT ;  /* 0x0000001b0600788c */ /* 0x000fc8000bf05270 */
[----:B------:R-:W-:Y:S02]  /*25e0*/  USEL UR7, URZ, 0x1, UP0 ;  /* 0x00000001ff077887 */ /* 0x000fe40008000000 */
[----:B------:R-:W-:-:S04]  /*25f0*/  USEL UR6, UR6, URZ, UP0 ;  /* 0x000000ff06067287 */ /* 0x000fc80008000000 */
[----:B------:R-:W-:Y:S01]  /*2600*/  ULEA UR5, UR6, UR4, 0x3 ;  /* 0x0000000406057291 */ /* 0x000fe2000f8e18ff */
[----:B------:R-:W-:-:S04]  /*2610*/  LOP3.LUT R2, R15, UR7, RZ, 0x3c, !PT ;  /* 0x000000070f027c12 */ /* 0x000fc8000f8e3cff */
[----:B-1----:R-:W-:-:S04]  /*2620*/  SHF.L.U32 R3, R2, 0x1f, RZ ;  /* 0x0000001f02037819 */ /* 0x002fc800000006ff */
[----:B------:R-:W1:Y:S02]  /*2630*/  SYNCS.PHASECHK.TRANS64.TRYWAIT P0, [UR5], R3 ;  /* 0x00000003ff0075a7 */ /* 0x000e640008001105 */
[----:B-1----:R-:W-:Y:S05]  /*2640*/  @!P0 BRA `(.L_x_38) ;  /* 0x0000004800fc8947 */ /* 0x002fea0003800000 */
.L_x_126:
        /* <DEDUP_REMOVED lines=9> */
.L_x_128:
        /* <DEDUP_REMOVED lines=9> */
.L_x_130:
        /* <DEDUP_REMOVED lines=9> */
.L_x_132:
        /* <DEDUP_REMOVED lines=9> */
.L_x_134:
        /* <DEDUP_REMOVED lines=9> */
.L_x_136:
        /* <DEDUP_REMOVED lines=9> */
.L_x_138:
        /* <DEDUP_REMOVED lines=9> */
.L_x_140:
        /* <DEDUP_REMOVED lines=9> */
.L_x_142:
        /* <DEDUP_REMOVED lines=9> */
.L_x_144:
        /* <DEDUP_REMOVED lines=9> */
.L_x_146:
        /* <DEDUP_REMOVED lines=9> */
.L_x_148:
        /* <DEDUP_REMOVED lines=9> */
.L_x_150:
        /* <DEDUP_REMOVED lines=9> */
.L_x_152:
        /* <DEDUP_REMOVED lines=9> */
.L_x_154:
        /* <DEDUP_REMOVED lines=9> */
.L_x_156:
        /* <DEDUP_REMOVED lines=9> */
.L_x_158:
        /* <DEDUP_REMOVED lines=9> */
.L_x_160:
        /* <DEDUP_REMOVED lines=9> */
.L_x_162:
        /* <DEDUP_REMOVED lines=9> */
.L_x_164:
        /* <DEDUP_REMOVED lines=9> */
.L_x_166:
        /* <DEDUP_REMOVED lines=9> */
.L_x_168:
        /* <DEDUP_REMOVED lines=9> */
.L_x_170:
        /* <DEDUP_REMOVED lines=9> */
.L_x_172:
        /* <DEDUP_REMOVED lines=9> */
.L_x_174:
[----:B------:R-:W-:-:S04]  /*33d0*/  UIADD3 UR6, UPT, UPT, UR6, 0x1, URZ ;  /* 0x0000000106067890 */ /* 0x000fc8000fffe0ff */
[----:B------:R-:W-:-:S04]  /*33e0*/  UISETP.NE.AND UP0, UPT, UR6, 0x1b, UPT ;  /* 0x0000001b0600788c */ /* 0x000fc8000bf05270 */
[----:B------:R-:W-:Y:S02]  /*33f0*/  USEL UR5, URZ, 0x1, UP0 ;  /* 0x00000001ff057887 */ /* 0x000fe40008000000 */
[----:B------:R-:W-:-:S04]  /*3400*/  USEL UR6, UR6, URZ, UP0 ;  /* 0x000000ff06067287 */ /* 0x000fc80008000000 */
[----:B------:R-:W-:Y:S01]  /*3410*/  ULEA UR6, UR6, UR4, 0x3 ;  /* 0x0000000406067291 */ /* 0x000fe2000f8e18ff */
[----:B-1----:R-:W-:-:S04]  /*3420*/  LOP3.LUT R3, R2, UR5, RZ, 0x3c, !PT ;  /* 0x0000000502037c12 */ /* 0x002fc8000f8e3cff */
[----:B------:R-:W-:Y:S01]  /*3430*/  SHF.L.U32 R3, R3, 0x1f, RZ ;  /* 0x0000001f03037819 */ /* 0x000fe200000006ff */
[----:B----4-:R-:W-:-:S07]  /*3440*/  IMAD.U32 R0, RZ, RZ, UR6 ;  /* 0x00000006ff007e24 */ /* 0x010fce000f8e00ff */
.L_x_63:
[----:B-1----:R1:W2:Y:S02]  /*3450*/  SYNCS.PHASECHK.TRANS64.TRYWAIT P0, [R0+URZ], R3 ;  /* 0x00000003000075a7 */ /* 0x0022a400080011ff */
[----:B--2---:R-:W-:Y:S05]  /*3460*/  @!P0 NANOSLEEP.SYNCS 0x989680 ;  /* 0x009896800000895d */ /* 0x004fea0003900000 */
[----:B------:R-:W2:Y:S02]  /*3470*/  @!P0 SYNCS.PHASECHK.TRANS64 P0, [R0+URZ], R3 ;  /* 0x00000003000085a7 */ /* 0x000ea400080010ff */
[----:B--2---:R-:W-:Y:S05]  /*3480*/  @P0 EXIT ;  /* 0x000000000000094d */ /* 0x004fea0003800000 */
[----:B------:R-:W-:Y:S05]  /*3490*/  BRA `(.L_x_63) ;  /* 0xfffffffc00ec7947 */ /* 0x000fea000383ffff */
.L_x_18:
[----:B------:R-:W-:-:S04]  /*34a0*/  UISETP.NE.AND UP1, UPT, UR37, URZ, UPT ;  /* 0x000000ff2500728c */ /* 0x000fc8000bf25270 */
[----:B------:R-:W-:-:S09]  /*34b0*/  UISETP.NE.OR UP1, UPT, UR8, 0x1, UP1 ;  /* 0x000000010800788c */ /* 0x000fd20008f25670 */
[----:B------:R-:W-:Y:S05]  /*34c0*/  BRA.U UP1, `(.L_x_64) ;  /* 0x0000000501487547 */ /* 0x000fea000b800000 */
[----:B------:R-:W-:Y:S01]  /*34d0*/  ISETP.NE.AND P2, PT, R2, RZ, PT ;  /* 0x000000ff0200720c */ /* 0x000fe20003f45270 */
[----:B------:R-:W-:Y:S01]  /*34e0*/  IMAD.MOV.U32 R12, RZ, RZ, 0x1 ;  /* 0x00000001ff0c7424 */ /* 0x000fe200078e00ff */
[----:B------:R-:W-:Y:S02]  /*34f0*/  CS2R R10, SRZ ;  /* 0x00000000000a7805 */ /* 0x000fe4000001ff00 */
[----:B------:R-:W-:Y:S01]  /*3500*/  CS2R R8, SRZ ;  /* 0x0000000000087805 */ /* 0x000fe2000001ff00 */
[----:B------:R-:W-:Y:S01]  /*3510*/  UMOV UR4, 0x400 ;  /* 0x0000040000047882 */ /* 0x000fe20000000000 */
[----:B------:R-:W-:Y:S01]  /*3520*/  UMOV UR6, URZ ;  /* 0x000000ff00067c82 */ /* 0x000fe20008000000 */
[----:B------:R-:W-:-:S12]  /*3530*/  ULEA UR37, UR37, UR4, 0x18 ;  /* 0x0000000425257291 */ /* 0x000fd8000f8ec0ff */
.L_x_68:
[----:B------:R-:W-:Y:S02]  /*3540*/  LEA R0, R8, UR37, 0x3 ;  /* 0x0000002508007c11 */ /* 0x000fe4000f8e18ff */
[----:B------:R-:W-:-:S03]  /*3550*/  SHF.L.U32 R5, R9, 0x1f, RZ ;  /* 0x0000001f09057819 */ /* 0x000fc600000006ff */
[----:B------:R-:W-:Y:S01]  /*3560*/  VIADD R4, R0, 0x240 ;  /* 0x0000024000047836 */ /* 0x000fe20000000000 */
[----:B------:R-:W1:Y:S02]  /*3570*/  SYNCS.PHASECHK.TRANS64.TRYWAIT P0, [R0+URZ+0x230], R5 ;  /* 0x00023005000075a7 */ /* 0x000e6400080011ff */
[----:B-1----:R-:W-:Y:S05]  /*3580*/  @!P0 BRA `(.L_x_65) ;  /* 0x0000004400848947 */ /* 0x002fea0003800000 */
.L_x_175:
[----:B------:R-:W-:Y:S01]  /*3590*/  ULEA UR5, UR6, UR37, 0x3 ;  /* 0x0000002506057291 */ /* 0x000fe2000f8e18ff */
[----:B------:R-:W-:Y:S02]  /*35a0*/  PRMT R4, RZ, 0x654, R4 ;  /* 0x00000654ff047816 */ /* 0x000fe40000000004 */
[----:B-1----:R-:W-:Y:S01]  /*35b0*/  SHF.L.U32 R5, R12, 0x1f, RZ ;  /* 0x0000001f0c057819 */ /* 0x002fe200000006ff */
[----:B------:R-:W-:Y:S01]  /*35c0*/  UIADD3 UR4, UPT, UPT, UR5, 0x1d0, URZ ;  /* 0x000001d005047890 */ /* 0x000fe2000fffe0ff */
[----:B------:R1:W-:Y:S05]  /*35d0*/  SYNCS.ARRIVE.TRANS64.RED.A1T0 RZ, [R4+URZ], RZ ;  /* 0x000000ff04ff79a7 */ /* 0x0003ea00081004ff */
[----:B------:R-:W-:Y:S01]  /*35e0*/  IMAD.U32 R7, RZ, RZ, UR4 ;  /* 0x00000004ff077e24 */ /* 0x000fe2000f8e00ff */
[----:B------:R-:W2:Y:S04]  /*35f0*/  SYNCS.PHASECHK.TRANS64.TRYWAIT P0, [UR5+0x1e0], R5 ;  /* 0x0001e005ff0075a7 */ /* 0x000ea80008001105 */
[----:B------:R-:W-:Y:S01]  /*3600*/  PRMT R6, R2, 0x654, R7 ;  /* 0x0000065402067816 */ /* 0x000fe20000000007 */
[----:B-1----:R-:W-:Y:S01]  /*3610*/  @!P2 IMAD.MOV.U32 R4, RZ, RZ, 0x10 ;  /* 0x00000010ff04a424 */ /* 0x002fe200078e00ff */
[----:B--2---:R-:W-:Y:S06]  /*3620*/  @!P0 BRA `(.L_x_66) ;  /* 0x0000004400708947 */ /* 0x004fec0003800000 */
.L_x_177:
[----:B------:R-:W-:Y:S01]  /*3630*/  ULEA UR4, UR6, UR37, 0x4 ;  /* 0x0000002506047291 */ /* 0x000fe2000f8e20ff */
[----:B------:R-:W-:Y:S01]  /*3640*/  SEL R3, R6, R3, !P2 ;  /* 0x0000000306037207 */ /* 0x000fe20005000000 */
[----:B------:R-:W-:Y:S01]  /*3650*/  UIADD3 UR5, UPT, UPT, UR5, 0x1d0, URZ ;  /* 0x000001d005057890 */ /* 0x000fe2000fffe0ff */
[----:B-1----:R-:W-:Y:S01]  /*3660*/  LEA R0, R11, UR37, 0x3 ;  /* 0x000000250b007c11 */ /* 0x002fe2000f8e18ff */
[----:B------:R-:W-:Y:S01]  /*3670*/  UIADD3 UR4, UPT, UPT, UR4, 0x260, URZ ;  /* 0x0000026004047890 */ /* 0x000fe2000fffe0ff */
[----:B------:R-:W-:Y:S01]  /*3680*/  SHF.L.U32 R5, R10, 0x1f, RZ ;  /* 0x0000001f0a057819 */ /* 0x000fe200000006ff */
[----:B------:R1:W-:Y:S01]  /*3690*/  @!P2 SYNCS.ARRIVE.TRANS64.RED RZ, [R3+URZ], R4 ;  /* 0x0000000403ffa9a7 */ /* 0x0003e200080004ff */
[----:B------:R-:W-:Y:S01]  /*36a0*/  UIADD3 UR6, UPT, UPT, UR6, 0x1, URZ ;  /* 0x0000000106067890 */ /* 0x000fe2000fffe0ff */
[----:B------:R-:W-:-:S03]  /*36b0*/  VIADD R8, R8, 0x1 ;  /* 0x0000000108087836 */ /* 0x000fc60000000000 */
[----:B------:R-:W-:Y:S02]  /*36c0*/  UISETP.NE.AND UP0, UPT, UR6, 0x2, UPT ;  /* 0x000000020600788c */ /* 0x000fe4000bf05270 */
[----:B------:R-:W-:Y:S06]  /*36d0*/  UGETNEXTWORKID.BROADCAST [UR4], [UR5] ;  /* 0x00000000040073ca */ /* 0x000fec0008000100 */
[----:B------:R-:W-:Y:S01]  /*36e0*/  USEL UR4, URZ, 0x1, UP0 ;  /* 0x00000001ff047887 */ /* 0x000fe20008000000 */
[----:B------:R-:W-:Y:S01]  /*36f0*/  ISETP.NE.AND P0, PT, R8, 0x2, PT ;  /* 0x000000020800780c */ /* 0x000fe20003f05270 */
[----:B------:R-:W-:Y:S01]  /*3700*/  USEL UR6, UR6, URZ, UP0 ;  /* 0x000000ff06067287 */ /* 0x000fe20008000000 */
[----:B------:R-:W2:Y:S03]  /*3710*/  SYNCS.PHASECHK.TRANS64.TRYWAIT P1, [R0+URZ+0x1d0], R5 ;  /* 0x0001d005000075a7 */ /* 0x000ea600080211ff */
[----:B------:R-:W-:Y:S01]  /*3720*/  LOP3.LUT R12, R12, UR4, RZ, 0x3c, !PT ;  /* 0x000000040c0c7c12 */ /* 0x000fe2000f8e3cff */
[----:B-12---:R-:W-:Y:S07]  /*3730*/  @!P1 BRA `(.L_x_67) ;  /* 0x0000004400449947 */ /* 0x006fee0003800000 */
.L_x_178:
[C---:B------:R-:W-:Y:S01]  /*3740*/  LEA R4, R11.reuse, UR37, 0x4 ;  /* 0x000000250b047c11 */ /* 0x040fe2000f8e20ff */
[----:B-1----:R-:W-:Y:S01]  /*3750*/  VIADD R0, R0, 0x1e0 ;  /* 0x000001e000007836 */ /* 0x002fe20000000000 */
[----:B------:R-:W-:Y:S01]  /*3760*/  SEL R8, R8, RZ, P0 ;  /* 0x000000ff08087207 */ /* 0x000fe20000000000 */
[----:B------:R-:W-:-:S03]  /*3770*/  VIADD R11, R11, 0x1 ;  /* 0x000000010b0b7836 */ /* 0x000fc60000000000 */
[----:B------:R-:W1:Y:S01]  /*3780*/  LDS.128 R4, [R4+0x260] ;  /* 0x0002600004047984 */ /* 0x000e620000000c00 */
[----:B------:R-:W-:Y:S02]  /*3790*/  PRMT R0, RZ, 0x654, R0 ;  /* 0x00000654ff007816 */ /* 0x000fe40000000000 */
[C---:B------:R-:W-:Y:S01]  /*37a0*/  ISETP.NE.AND P1, PT, R11.reuse, 0x2, PT ;  /* 0x000000020b00780c */ /* 0x040fe20003f25270 */
[----:B------:R-:W-:Y:S01]  /*37b0*/  @!PT LDS RZ, [RZ] ;  /* 0x00000000fffff984 */ /* 0x000fe20000000800 */
[----:B------:R-:W-:Y:S01]  /*37c0*/  @!PT LDS RZ, [RZ] ;  /* 0x00000000fffff984 */ /* 0x000fe20000000800 */
[----:B------:R-:W-:Y:S01]  /*37d0*/  @!PT LDS RZ, [RZ] ;  /* 0x00000000fffff984 */ /* 0x000fe20000000800 */
[----:B------:R-:W-:Y:S01]  /*37e0*/  @!PT LDS RZ, [RZ] ;  /* 0x00000000fffff984 */ /* 0x000fe20000000800 */
[----:B------:R2:W-:Y:S06]  /*37f0*/  MEMBAR.ALL.CTA ;  /* 0x0000000000007992 */ /* 0x0005ec0000008000 */
[----:B--2---:R-:W2:Y:S01]  /*3800*/  FENCE.VIEW.ASYNC.S ;  /* 0x00000000000073c6 */ /* 0x004ea20000000000 */
[----:B------:R-:W-:Y:S01]  /*3810*/  SEL R11, R11, RZ, P1 ;  /* 0x000000ff0b0b7207 */ /* 0x000fe20000800000 */
[----:B--2---:R2:W-:Y:S01]  /*3820*/  SYNCS.ARRIVE.TRANS64.RED.A1T0 RZ, [R0+URZ], RZ ;  /* 0x000000ff00ff79a7 */ /* 0x0045e200081004ff */
[----:B-1----:R-:W-:-:S02]  /*3830*/  LOP3.LUT P3, RZ, R6, 0x1, RZ, 0xc0, !PT ;  /* 0x0000000106ff7812 */ /* 0x002fc4000786c0ff */
[----:B------:R-:W-:-:S04]  /*3840*/  SEL R5, RZ, 0x1, P1 ;  /* 0x00000001ff057807 */ /* 0x000fc80000800000 */
[----:B------:R-:W-:Y:S02]  /*3850*/  LOP3.LUT R10, R10, R5, RZ, 0x3c, !PT ;  /* 0x000000050a0a7212 */ /* 0x000fe400078e3cff */
[----:B--2---:R-:W-:-:S04]  /*3860*/  SEL R0, RZ, 0x1, P0 ;  /* 0x00000001ff007807 */ /* 0x004fc80000000000 */
[----:B------:R-:W-:Y:S01]  /*3870*/  LOP3.LUT R9, R9, R0, RZ, 0x3c, !PT ;  /* 0x0000000009097212 */ /* 0x000fe200078e3cff */
[----:B------:R-:W-:Y:S06]  /*3880*/  @P3 BRA `(.L_x_68) ;  /* 0xfffffffc002c3947 */ /* 0x000fec000383ffff */
[----:B------:R-:W-:Y:S01]  /*3890*/  ULEA UR5, UR6, UR37, 0x3 ;  /* 0x0000002506057291 */ /* 0x000fe2000f8e18ff */
[----:B------:R-:W-:-:S08]  /*38a0*/  SHF.L.U32 R3, R12, 0x1f, RZ ;  /* 0x0000001f0c037819 */ /* 0x000fd000000006ff */
[----:B------:R-:W1:Y:S02]  /*38b0*/  SYNCS.PHASECHK.TRANS64 P0, [UR5+0x1e0], R3 ;  /* 0x0001e003ff0075a7 */ /* 0x000e640008001005 */
[----:B-1----:R-:W-:Y:S05]  /*38c0*/  @P0 BRA `(.L_x_69) ;  /* 0x0000000000080947 */ /* 0x002fea0003800000 */
[----:B------:R-:W1:Y:S02]  /*38d0*/  SYNCS.PHASECHK.TRANS64.TRYWAIT P0, [UR5+0x1e0], R3 ;  /* 0x0001e003ff0075a7 */ /* 0x000e640008001105 */
[----:B-1----:R-:W-:Y:S05]  /*38e0*/  @!P0 BRA `(.L_x_70) ;  /* 0x0000004000ec8947 */ /* 0x002fea0003800000 */
.L_x_69:
[----:B------:R-:W-:-:S04]  /*38f0*/  UIADD3 UR4, UPT, UPT, UR6, 0x1, URZ ;  /* 0x0000000106047890 */ /* 0x000fc8000fffe0ff */
[----:B------:R-:W-:-:S04]  /*3900*/  UISETP.NE.AND UP0, UPT, UR4, 0x2, UPT ;  /* 0x000000020400788c */ /* 0x000fc8000bf05270 */
[----:B------:R-:W-:Y:S02]  /*3910*/  USEL UR7, URZ, 0x1, UP0 ;  /* 0x00000001ff077887 */ /* 0x000fe40008000000 */
[----:B------:R-:W-:-:S04]  /*3920*/  USEL UR4, UR4, URZ, UP0 ;  /* 0x000000ff04047287 */ /* 0x000fc80008000000 */
[----:B------:R-:W-:Y:S01]  /*3930*/  ULEA UR4, UR4, UR37, 0x3 ;  /* 0x0000002504047291 */ /* 0x000fe2000f8e18ff */
[----:B-1----:R-:W-:-:S04]  /*3940*/  LOP3.LUT R3, R12, UR7, RZ, 0x3c, !PT ;  /* 0x000000070c037c12 */ /* 0x002fc8000f8e3cff */
[----:B------:R-:W-:-:S04]  /*3950*/  SHF.L.U32 R0, R3, 0x1f, RZ ;  /* 0x0000001f03007819 */ /* 0x000fc800000006ff */
[----:B------:R-:W1:Y:S02]  /*3960*/  SYNCS.PHASECHK.TRANS64 P0, [UR4+0x1e0], R0 ;  /* 0x0001e000ff0075a7 */ /* 0x000e640008001004 */
[----:B-1----:R-:W-:Y:S05]  /*3970*/  @P0 EXIT ;  /* 0x000000000000094d */ /* 0x002fea0003800000 */
[----:B------:R-:W-:Y:S02]  /*3980*/  SHF.L.U32 R3, R3, 0x1f, RZ ;  /* 0x0000001f03037819 */ /* 0x000fe400000006ff */
[----:B------:R-:W-:-:S07]  /*3990*/  MOV R0, UR4 ;  /* 0x0000000400007c02 */ /* 0x000fce0008000f00 */
.L_x_71:
[----:B-1----:R1:W2:Y:S02]  /*39a0*/  SYNCS.PHASECHK.TRANS64.TRYWAIT P0, [R0+URZ+0x1e0], R3 ;  /* 0x0001e003000075a7 */ /* 0x0022a400080011ff */
[----:B--2---:R-:W-:Y:S05]  /*39b0*/  @!P0 NANOSLEEP.SYNCS 0x989680 ;  /* 0x009896800000895d */ /* 0x004fea0003900000 */
[----:B------:R-:W2:Y:S02]  /*39c0*/  @!P0 SYNCS.PHASECHK.TRANS64 P0, [R0+URZ+0x1e0], R3 ;  /* 0x0001e003000085a7 */ /* 0x000ea400080010ff */
[----:B--2---:R-:W-:Y:S05]  /*39d0*/  @P0 EXIT ;  /* 0x000000000000094d */ /* 0x004fea0003800000 */
[----:B------:R-:W-:Y:S05]  /*39e0*/  BRA `(.L_x_71) ;  /* 0xfffffffc00ec7947 */ /* 0x000fea000383ffff */
.L_x_64:
[----:B------:R-:W-:-:S09]  /*39f0*/  UISETP.NE.AND UP1, UPT, UR8, URZ, UPT ;  /* 0x000000ff0800728c */ /* 0x000fd2000bf25270 */
[----:B------:R-:W-:Y:S05]  /*3a00*/  BRA.U UP1, `(.L_x_72) ;  /* 0x0000000d01947547 */ /* 0x000fea000b800000 */
[----:B------:R-:W-:Y:S01]  /*3a10*/  UMOV UR4, 0x40 ;  /* 0x0000004000047882 */ /* 0x000fe20000000000 */
[----:B------:R-:W-:Y:S01]  /*3a20*/  NOP ;  /* 0x0000000000007918 */ /* 0x000fe20000000000 */
[----:B------:R-:W-:Y:S01]  /*3a30*/  ULEA UR4, UR37, UR4, 0x18 ;  /* 0x0000000425047291 */ /* 0x000fe2000f8ec0ff */
[----:B------:R-:W-:Y:S02]  /*3a40*/  UMOV UR5, 0x400 ;  /* 0x0000040000057882 */ /* 0x000fe40000000000 */
[----:B------:R-:W-:-:S06]  /*3a50*/  ULEA UR37, UR37, UR5, 0x18 ;  /* 0x0000000525257291 */ /* 0x000fcc000f8ec0ff */
[----:B------:R-:W1:Y:S02]  /*3a60*/  LDS.U8 R0, [UR4+0x1c] ;  /* 0x00001c04ff007984 */ /* 0x000e640008000000 */
[----:B-1----:R-:W-:-:S13]  /*3a70*/  ISETP.NE.AND P0, PT, R0, RZ, PT ;  /* 0x000000ff0000720c */ /* 0x002fda0003f05270 */
[----:B------:R-:W-:Y:S05]  /*3a80*/  @P0 BRA `(.L_x_73) ;  /* 0x0000000000580947 */ /* 0x000fea0003800000 */
[----:B------:R-:W-:-:S13]  /*3a90*/  ELECT P0, URZ, PT ;  /* 0x0000000000ff782f */ /* 0x000fda0003800000 */
[----:B------:R-:W-:Y:S05]  /*3aa0*/  @!P0 BRA `(.L_x_74) ;  /* 0x0000000000608947 */ /* 0x000fea0003800000 */
[----:B------:R-:W-:Y:S01]  /*3ab0*/  UMOV UR5, 0x10 ;  /* 0x0000001000057882 */ /* 0x000fe20000000000 */
[----:B------:R-:W-:Y:S01]  /*3ac0*/  HFMA2 R0, -RZ, RZ, 0, 5.9604644775390625e-08 ;  /* 0x00000001ff007431 */ /* 0x000fe200000001ff */
[----:B------:R-:W-:-:S03]  /*3ad0*/  MOV R2, 0xffff ;  /* 0x0000ffff00027802 */ /* 0x000fc60000000f00 */
[----:B------:R-:W-:Y:S04]  /*3ae0*/  DEPBAR.LE SB1, 0x36 ;  /* 0x00009d800000791a */ /* 0x000fe80000000000 */
[----:B------:R-:W1:Y:S02]  /*3af0*/  UTCATOMSWS.FIND_AND_SET.ALIGN UP0, UR5, UR5 ;  /* 0x00000005000575e3 */ /* 0x000e640008000800 */
[----:B-1----:R-:W-:Y:S01]  /*3b00*/  MOV R3, UR5 ;  /* 0x0000000500037c02 */ /* 0x002fe20008000f00 */
[----:B------:R-:W-:Y:S06]  /*3b10*/  BRA.U UP0, `(.L_x_75) ;  /* 0x0000000100187547 */ /* 0x000fec000b800000 */
.L_x_76:
[----:B------:R-:W-:Y:S05]  /*3b20*/  NANOSLEEP 0x64 ;  /* 0x000000640000795d */ /* 0x000fea0003800000 */
[----:B------:R-:W-:-:S05]  /*3b30*/  UMOV UR5, 0x10 ;  /* 0x0000001000057882 */ /* 0x000fca0000000000 */
[----:B------:R-:W-:Y:S04]  /*3b40*/  DEPBAR.LE SB1, 0x36 ;  /* 0x00009d800000791a */ /* 0x000fe80000000000 */
[----:B------:R-:W1:Y:S02]  /*3b50*/  UTCATOMSWS.FIND_AND_SET.ALIGN UP0, UR5, UR5 ;  /* 0x00000005000575e3 */ /* 0x000e640008000800 */
[----:B-1----:R-:W-:Y:S01]  /*3b60*/  MOV R3, UR5 ;  /* 0x0000000500037c02 */ /* 0x002fe20008000f00 */
[----:B------:R-:W-:Y:S05]  /*3b70*/  BRA.U !UP0, `(.L_x_76) ;  /* 0xfffffffd08e87547 */ /* 0x000fea000b83ffff */
.L_x_75:
[-C--:B------:R-:W-:Y:S02]  /*3b80*/  SHF.L.U32 R2, R2, R3.reuse, RZ ;  /* 0x0000000302027219 */ /* 0x080fe400000006ff */
[----:B------:R-:W-:Y:S01]  /*3b90*/  SHF.L.U32 R0, R0, R3, RZ ;  /* 0x0000000300007219 */ /* 0x000fe200000006ff */
[----:B------:R-:W-:Y:S02]  /*3ba0*/  IMAD.SHL.U32 R3, R3, 0x20, RZ ;  /* 0x0000002003037824 */ /* 0x000fe400078e00ff */
[----:B------:R1:W-:Y:S04]  /*3bb0*/  ATOMS.OR RZ, [UR4+0x14], R2 ;  /* 0x00001402ffff798c */ /* 0x0003e8000b000004 */
[----:B------:R1:W-:Y:S04]  /*3bc0*/  ATOMS.OR RZ, [UR4+0x18], R0 ;  /* 0x00001800ffff798c */ /* 0x0003e8000b000004 */
[----:B------:R1:W-:Y:S01]  /*3bd0*/  STS [UR37+0x280], R3 ;  /* 0x00028003ff007988 */ /* 0x0003e20008000825 */
[----:B------:R-:W-:Y:S05]  /*3be0*/  BRA `(.L_x_74) ;  /* 0x0000000000107947 */ /* 0x000fea0003800000 */
.L_x_73:
[----:B------:R-:W-:Y:S02]  /*3bf0*/  MOV R0, 0xffffffff ;  /* 0xffffffff00007802 */ /* 0x000fe40000000f00 */
[----:B------:R-:W-:-:S03]  /*3c00*/  MOV R2, 0x3c30 ;  /* 0x00003c3000027802 */ /* 0x000fc60000000f00 */
[----:B------:R1:W-:Y:S04]  /*3c10*/  STS [UR37+0x280], R0 ;  /* 0x00028000ff007988 */ /* 0x0003e80008000825 */
[----:B-1-3-5:R-:W-:Y:S05]  /*3c20*/  CALL.REL.NOINC `($__internal_1_$__cuda_sm10x_tcgen05_guardrail_trap_phase_invalid_during_alloc) ;  /* 0x0000004400687944 */ /* 0x02afea0003c00000 */
.L_x_74:
[----:B------:R-:W-:Y:S05]  /*3c30*/  WARPSYNC.ALL ;  /* 0x0000000000007948 */ /* 0x000fea0003800000 */
[----:B------:R-:W2:Y:S01]  /*3c40*/  S2UR UR6, SR_CgaCtaId ;  /* 0x00000000000679c3 */ /* 0x000ea20000008800 */
[----:B------:R-:W-:Y:S01]  /*3c50*/  UMOV UR4, 0x400 ;  /* 0x0000040000047882 */ /* 0x000fe20000000000 */
[----:B------:R-:W-:-:S06]  /*3c60*/  NOP ;  /* 0x0000000000007918 */ /* 0x000fcc0000000000 */
[----:B------:R-:W-:Y:S06]  /*3c70*/  BAR.ARV 0x6, 0xa0 ;  /* 0x0182800000007b1d */ /* 0x000fec0000002000 */
[----:B------:R-:W4:Y:S01]  /*3c80*/  LDCU UR7, c[0x0][0x38c] ;  /* 0x00007180ff0777ac */ /* 0x000f220008000800 */
[----:B------:R-:W-:Y:S01]  /*3c90*/  IMAD.MOV.U32 R11, RZ, RZ, 0x1 ;  /* 0x00000001ff0b7424 */ /* 0x000fe200078e00ff */
[----:B------:R-:W-:Y:S01]  /*3ca0*/  CS2R R8, SRZ ;  /* 0x0000000000087805 */ /* 0x000fe2000001ff00 */
[----:B------:R-:W-:Y:S01]  /*3cb0*/  IMAD.MOV.U32 R10, RZ, RZ, RZ ;  /* 0x000000ffff0a7224 */ /* 0x000fe200078e00ff */
[----:B------:R-:W-:Y:S01]  /*3cc0*/  UMOV UR18, URZ ;  /* 0x000000ff00127c82 */ /* 0x000fe20008000000 */
[----:B------:R-:W-:Y:S01]  /*3cd0*/  UMOV UR17, URZ ;  /* 0x000000ff00117c82 */ /* 0x000fe20008000000 */
[----:B------:R-:W-:Y:S01]  /*3ce0*/  UMOV UR22, 0x0 ;  /* 0x0000000000167882 */ /* 0x000fe20000000000 */
[----:B------:R-:W-:Y:S01]  /*3cf0*/  UMOV UR23, 0x4100010 ;  /* 0x0410001000177882 */ /* 0x000fe20000000000 */
[----:B------:R-:W-:Y:S01]  /*3d00*/  UMOV UR20, 0x0 ;  /* 0x0000000000147882 */ /* 0x000fe20000000000 */
[----:B------:R-:W-:Y:S01]  /*3d10*/  UMOV UR21, 0x4100010 ;  /* 0x0410001000157882 */ /* 0x000fe20000000000 */
[----:B--2---:R-:W-:Y:S01]  /*3d20*/  ULEA UR6, UR6, UR4, 0x18 ;  /* 0x0000000406067291 */ /* 0x004fe2000f8ec0ff */
[----:B------:R-:W2:Y:S03]  /*3d30*/  LDCU UR4, c[0x0][0x38c] ;  /* 0x00007180ff0477ac */ /* 0x000ea60008000800 */
[----:B------:R-:W-:-:S02]  /*3d40*/  UIADD3 UR11, UPT, UPT, UR6, 0x2600, URZ ;  /* 0x00002600060b7890 */ /* 0x000fc4000fffe0ff */
[----:B----4-:R-:W-:-:S03]  /*3d50*/  UIADD3 UR7, UPT, UPT, UR7, 0x3f, URZ ;  /* 0x0000003f07077890 */ /* 0x010fc6000fffe0ff */
[----:B-1----:R-:W1:Y:S01]  /*3d60*/  LDS R0, [UR6+0x280] ;  /* 0x00028006ff007984 */ /* 0x002e620008000800 */
[----:B------:R-:W-:Y:S02]  /*3d70*/  UIADD3 UR12, UPT, UPT, UR6, 0x1d600, URZ ;  /* 0x0001d600060c7890 */ /* 0x000fe4000fffe0ff */
[----:B------:R-:W-:Y:S02]  /*3d80*/  USHF.R.S32.HI UR5, URZ, 0x1f, UR7 ;  /* 0x0000001fff057899 */ /* 0x000fe40008011407 */
[----:B------:R-:W-:Y:S02]  /*3d90*/  USHF.R.U32.HI UR11, URZ, 0x4, UR11 ;  /* 0x00000004ff0b7899 */ /* 0x000fe4000801160b */
[----:B------:R-:W-:Y:S02]  /*3da0*/  ULEA.HI UR5, UR5, UR7, URZ, 0x6 ;  /* 0x0000000705057291 */ /* 0x000fe4000f8f30ff */
[----:B------:R-:W-:Y:S02]  /*3db0*/  USHF.R.U32.HI UR12, URZ, 0x4, UR12 ;  /* 0x00000004ff0c7899 */ /* 0x000fe4000801160c */
[----:B------:R-:W-:-:S02]  /*3dc0*/  USHF.R.S32.HI UR5, URZ, 0x6, UR5 ;  /* 0x00000006ff057899 */ /* 0x000fc40008011405 */
[----:B------:R-:W-:Y:S02]  /*3dd0*/  ULOP3.LUT UR11, UR11, 0x3fff, URZ, 0xc0, !UPT ;  /* 0x00003fff0b0b7892 */ /* 0x000fe4000f8ec0ff */
[----:B------:R-:W-:Y:S02]  /*3de0*/  UISETP.LT.AND UP0, UPT, UR5, 0x1, UPT ;  /* 0x000000010500788c */ /* 0x000fe4000bf01270 */
[----:B------:R-:W-:Y:S02]  /*3df0*/  ULOP3.LUT UR12, UR12, 0x3fff, URZ, 0xc0, !UPT ;  /* 0x00003fff0c0c7892 */ /* 0x000fe4000f8ec0ff */
[----:B------:R-:W-:Y:S02]  /*3e00*/  USEL UR10, UR5, 0x1, !UP0 ;  /* 0x00000001050a7887 */ /* 0x000fe4000c000000 */
[----:B------:R-:W-:Y:S02]  /*3e10*/  ULOP3.LUT UR11, UR11, 0x10000, URZ, 0xfc, !UPT ;  /* 0x000100000b0b7892 */ /* 0x000fe4000f8efcff */
[----:B------:R-:W-:-:S02]  /*3e20*/  ULOP3.LUT UR12, UR12, 0x10000, URZ, 0xfc, !UPT ;  /* 0x000100000c0c7892 */ /* 0x000fc4000f8efcff */
[----:B------:R-:W-:Y:S02]  /*3e30*/  UIADD3 UR10, UPT, UPT, -UR10, URZ, URZ ;  /* 0x000000ff0a0a7290 */ /* 0x000fe4000fffe1ff */
[----:B--2---:R-:W-:Y:S01]  /*3e40*/  UISETP.GE.AND UP3, UPT, UR4, 0x1, UPT ;  /* 0x000000010400788c */ /* 0x004fe2000bf66270 */
[----:B-1----:R-:W-:-:S15]  /*3e50*/  R2UR UR19, R0 ;  /* 0x00000000001372ca */ /* 0x002fde00000e0000 */
.L_x_83:
[----:B------:R-:W-:Y:S02]  /*3e60*/  LEA R0, R10, UR6, 0x3 ;  /* 0x000000060a007c11 */ /* 0x000fe4000f8e18ff */
[----:B------:R-:W-:Y:S02]  /*3e70*/  SHF.L.U32 R5, R9, 0x1f, RZ ;  /* 0x0000001f09057819 */ /* 0x000fe400000006ff */
[----:B------:R-:W-:Y:S01]  /*3e80*/  PLOP3.LUT P0, PT, PT, PT, UP3, 0x80, 0x8 ;  /* 0x000000000008781c */ /* 0x000fe20003f0f038 */
[----:B------:R-:W-:Y:S01]  /*3e90*/  VIADD R3, R0, 0x1e0 ;  /* 0x000001e000037836 */ /* 0x000fe20000000000 */
[----:B-1----:R-:W1:Y:S02]  /*3ea0*/  SYNCS.PHASECHK.TRANS64.TRYWAIT P1, [R0+URZ+0x1d0], R5 ;  /* 0x0001d005000075a7 */ /* 0x002e6400080211ff */
[----:B-1--4-:R-:W-:Y:S09]  /*3eb0*/  @!P1 BRA `(.L_x_77) ;  /* 0x0000003c00909947 */ /* 0x012ff20003800000 */
.L_x_180:
[----:B------:R-:W-:Y:S01]  /*3ec0*/  LEA R4, R10, UR6, 0x4 ;  /* 0x000000060a047c11 */ /* 0x000fe2000f8e20ff */
[----:B------:R-:W-:Y:S01]  /*3ed0*/  @UP3 ULEA UR4, UR17, UR6, 0x3 ;  /* 0x0000000611043291 */ /* 0x000fe2000f8e18ff */
[----:B------:R-:W-:Y:S01]  /*3ee0*/  PLOP3.LUT P2, PT, PT, PT, PT, 0x80, 0x8 ;  /* 0x000000000008781c */ /* 0x000fe20003f4f070 */
[----:B------:R-:W-:Y:S01]  /*3ef0*/  ULEA UR8, UR18, UR6, 0x3 ;  /* 0x0000000612087291 */ /* 0x000fe2000f8e18ff */
[----:B------:R-:W-:Y:S02]  /*3f00*/  PRMT R3, RZ, 0x654, R3 ;  /* 0x00000654ff037816 */ /* 0x000fe40000000003 */
[----:B-1----:R-:W1:Y:S01]  /*3f10*/  LDS.128 R4, [R4+0x260] ;  /* 0x0002600004047984 */ /* 0x002e620000000c00 */
[----:B------:R-:W-:Y:S02]  /*3f20*/  @P0 SHF.L.U32 R2, R8, 0x1f, RZ ;  /* 0x0000001f08020819 */ /* 0x000fe400000006ff */
[----:B------:R-:W-:Y:S01]  /*3f30*/  SHF.L.U32 R0, R11, 0x1f, RZ ;  /* 0x0000001f0b007819 */ /* 0x000fe200000006ff */
[----:B------:R-:W-:Y:S01]  /*3f40*/  @!PT LDS RZ, [RZ] ;  /* 0x00000000fffff984 */ /* 0x000fe20000000800 */
[----:B------:R-:W-:Y:S01]  /*3f50*/  @!PT LDS RZ, [RZ] ;  /* 0x00000000fffff984 */ /* 0x000fe20000000800 */
[----:B------:R-:W-:Y:S01]  /*3f60*/  @!PT LDS RZ, [RZ] ;  /* 0x00000000fffff984 */ /* 0x000fe20000000800 */
[----:B------:R-:W-:Y:S01]  /*3f70*/  @!PT LDS RZ, [RZ] ;  /* 0x00000000fffff984 */ /* 0x000fe20000000800 */
[----:B------:R2:W-:Y:S06]  /*3f80*/  MEMBAR.ALL.CTA ;  /* 0x0000000000007992 */ /* 0x0005ec0000008000 */
[----:B--2---:R-:W2:Y:S02]  /*3f90*/  FENCE.VIEW.ASYNC.S ;  /* 0x00000000000073c6 */ /* 0x004ea40000000000 */
[----:B--2---:R2:W-:Y:S01]  /*3fa0*/  SYNCS.ARRIVE.TRANS64.RED.A1T0 RZ, [R3+URZ], RZ ;  /* 0x000000ff03ff79a7 */ /* 0x0045e200081004ff */
[----:B------:R2:W4:Y:S01]  /*3fb0*/  @P0 SYNCS.PHASECHK.TRANS64.TRYWAIT P2, [UR4], R2 ;  /* 0x00000002ff0005a7 */ /* 0x0005220008041104 */
[----:B------:R-:W-:Y:S01]  /*3fc0*/  ULEA.HI UR4, UR18, UR18, URZ, 0x1 ;  /* 0x0000001212047291 */ /* 0x000fe2000f8f08ff */
[----:B-1----:R-:W-:-:S03]  /*3fd0*/  LOP3.LUT P1, RZ, R6, 0x1, RZ, 0xc0, !PT ;  /* 0x0000000106ff7812 */ /* 0x002fc6000782c0ff */
[----:B------:R-:W-:Y:S02]  /*3fe0*/  USHF.L.U32 UR9, UR4, 0x5, URZ ;  /* 0x0000000504097899 */ /* 0x000fe400080006ff */
[----:B------:R-:W-:Y:S02]  /*3ff0*/  ULOP3.LUT UR4, UR4, 0xffe, URZ, 0xc0, !UPT ;  /* 0x00000ffe04047892 */ /* 0x000fe4000f8ec0ff */
[----:B------:R-:W-:Y:S02]  /*4000*/  ULOP3.LUT UR9, UR9, 0xffffffc0, URZ, 0xc0, !UPT ;  /* 0xffffffc009097892 */ /* 0x000fe4000f8ec0ff */
[----:B------:R-:W-:Y:S02]  /*4010*/  UIADD3 UR4, UPT, UPT, -UR4, UR18, URZ ;  /* 0x0000001204047290 */ /* 0x000fe4000fffe1ff */
[----:B------:R-:W-:Y:S01]  /*4020*/  UIADD3 UR9, UPT, UPT, UR19, UR9, URZ ;  /* 0x0000000913097290 */ /* 0x000fe2000fffe0ff */
[----:B------:R-:W1:Y:S03]  /*4030*/  SYNCS.PHASECHK.TRANS64.TRYWAIT P0, [UR8+0x210], R0 ;  /* 0x00021000ff0075a7 */ /* 0x000e660008001108 */
[----:B------:R-:W-:Y:S01]  /*4040*/  ULEA UR9, UR4, UR9, 0x14 ;  /* 0x0000000904097291 */ /* 0x000fe2000f8ea0ff */
[----:B-12-4-:R-:W-:Y:S11]  /*4050*/  @!P0 BRA `(.L_x_78) ;  /* 0x0000003c003c8947 */ /* 0x016ff60003800000 */
.L_x_182:
[----:B------:R-:W-:Y:S01]  /*4060*/  IADD3 R10, PT, PT, R10, 0x1, RZ ;  /* 0x000000010a0a7810 */ /* 0x000fe20007ffe0ff */
[----:B------:R-:W-:Y:S06]  /*4070*/  BRA.U !UP3, `(.L_x_79) ;  /* 0x000000010b987547 */ /* 0x000fec000b800000 */
[----:B------:R-:W-:Y:S01]  /*4080*/  UPLOP3.LUT UP4, UPT, UPT, UPT, UPT, 0x40, 0x4 ;  /* 0x000000000004789c */ /* 0x000fe20003f8e870 */
[----:B------:R-:W-:Y:S01]  /*4090*/  UMOV UR16, UR10 ;  /* 0x0000000a00107c82 */ /* 0x000fe20008000000 */
[----:B------:R-:W-:Y:S01]  /*40a0*/  UMOV UR15, UR5 ;  /* 0x00000005000f7c82 */ /* 0x000fe20008000000 */
[----:B------:R-:W-:-:S08]  /*40b0*/  UMOV UR14, UR17 ;  /* 0x00000011000e7c82 */ /* 0x000fd00008000000 */
.L_x_82:
[----:B------:R-:W-:Y:S02]  /*40c0*/  UIADD3 UR16, UPT, UPT, UR16, 0x1, URZ ;  /* 0x0000000110107890 */ /* 0x000fe4000fffe0ff */
[----:B--2---:R-:W-:Y:S02]  /*40d0*/  ULEA UR7, UR14, UR6, 0x3 ;  /* 0x000000060e077291 */ /* 0x004fe4000f8e18ff */
[----:B------:R-:W-:Y:S01]  /*40e0*/  UISETP.NE.AND UP0, UPT, UR16, URZ, UPT ;  /* 0x000000ff1000728c */ /* 0x000fe2000bf05270 */
[----:B----4-:R-:W-:Y:S10]  /*40f0*/  @P2 BRA `(.L_x_80) ;  /* 0x00000000000c2947 */ /* 0x010ff40003800000 */
[----:B-1----:R-:W-:Y:S04]  /*4100*/  SHF.L.U32 R3, R8, 0x1f, RZ ;  /* 0x0000001f08037819 */ /* 0x002fe800000006ff */
[----:B------:R-:W1:Y:S02]  /*4110*/  SYNCS.PHASECHK.TRANS64.TRYWAIT P0, [UR7], R3 ;  /* 0x00000003ff0075a7 */ /* 0x000e640008001107 */
[----:B-1----:R-:W-:Y:S05]  /*4120*/  @!P0 BRA `(.L_x_81) ;  /* 0x0000003c00208947 */ /* 0x002fea0003800000 */
.L_x_80:
[----:B------:R-:W-:Y:S01]  /*4130*/  UISETP.NE.AND UP1, UPT, UR15, 0x1, UPT ;  /* 0x000000010f00788c */ /* 0x000fe2000bf25270 */
[----:B------:R-:W-:Y:S01]  /*4140*/  PLOP3.LUT P2, PT, PT, PT, PT, 0x80, 0x8 ;  /* 0x000000000008781c */ /* 0x000fe20003f4f070 */
[----:B------:R-:W-:Y:S02]  /*4150*/  UIADD3 UR17, UPT, UPT, UR14, 0x1, URZ ;  /* 0x000000010e117890 */ /* 0x000fe4000fffe0ff */
[----:B------:R-:W-:Y:S02]  /*4160*/  ULEA UR24, UR14, UR12, 0x8 ;  /* 0x0000000c0e187291 */ /* 0x000fe4000f8e40ff */
[----:B------:R-:W-:Y:S01]  /*4170*/  UISETP.NE.AND UP2, UPT, UR17, 0x1b, UPT ;  /* 0x0000001b1100788c */ /* 0x000fe2000bf45270 */
[----:B------:R-:W-:Y:S01]  /*4180*/  PLOP3.LUT P0, PT, PT, PT, UP1, 0x80, 0x8 ;  /* 0x000000000008781c */ /* 0x000fe20003f0f018 */
[----:B------:R-:W-:Y:S02]  /*4190*/  ULEA UR26, UR14, UR11, 0x8 ;  /* 0x0000000b0e1a7291 */ /* 0x000fe4000f8e40ff */
[----:B------:R-:W-:Y:S02]  /*41a0*/  USEL UR13, URZ, 0x1, UP2 ;  /* 0x00000001ff0d7887 */ /* 0x000fe40009000000 */
[----:B------:R-:W-:Y:S02]  /*41b0*/  USEL UR17, UR17, URZ, UP2 ;  /* 0x000000ff11117287 */ /* 0x000fe40009000000 */
[----:B------:R-:W-:Y:S02]  /*41c0*/  UIADD3 UR30, UPT, UPT, UR24, 0x2, URZ ;  /* 0x00000002181e7890 */ /* 0x000fe4000fffe0ff */
[----:B------:R-:W-:Y:S01]  /*41d0*/  @UP1 ULEA UR4, UR17, UR6, 0x3 ;  /* 0x0000000611041291 */ /* 0x000fe2000f8e18ff */
[----:B------:R-:W-:Y:S01]  /*41e0*/  LOP3.LUT R8, R8, UR13, RZ, 0x3c, !PT ;  /* 0x0000000d08087c12 */ /* 0x000fe2000f8e3cff */
[----:B------:R-:W-:Y:S02]  /*41f0*/  UIADD3 UR28, UPT, UPT, UR26, 0x2, URZ ;  /* 0x000000021a1c7890 */ /* 0x000fe4000fffe0ff */
[----:B------:R-:W-:Y:S01]  /*4200*/  UIADD3 UR7, UPT, UPT, UR7, 0xd8, URZ ;  /* 0x000000d807077890 */ /* 0x000fe2000fffe0ff */
[----:B-1----:R-:W-:Y:S01]  /*4210*/  @P0 SHF.L.U32 R0, R8, 0x1f, RZ ;  /* 0x0000001f08000819 */ /* 0x002fe200000006ff */
[----:B------:R-:W-:Y:S01]  /*4220*/  UMOV UR25, 0x80004020 ;  /* 0x8000402000197882 */ /* 0x000fe20000000000 */
[----:B------:R-:W-:Y:S01]  /*4230*/  UMOV UR27, 0x80004020 ;  /* 0x80004020001b7882 */ /* 0x000fe20000000000 */
[----:B------:R-:W-:Y:S01]  /*4240*/  UMOV UR31, 0x80004020 ;  /* 0x80004020001f7882 */ /* 0x000fe20000000000 */
[----:B------:R2:W4:Y:S01]  /*4250*/  @P0 SYNCS.PHASECHK.TRANS64.TRYWAIT P2, [UR4], R0 ;  /* 0x00000000ff0005a7 */ /* 0x0005220008041104 */
[----:B------:R-:W-:Y:S01]  /*4260*/  UIADD3 UR15, UPT, UPT, UR15, -0x1, URZ ;  /* 0xffffffff0f0f7890 */ /* 0x000fe2000fffe0ff */
[----:B------:R2:W-:Y:S01]  /*4270*/  UTCQMMA gdesc[UR26], gdesc[UR24], tmem[UR9], tmem[UR22], idesc[UR23], UP4 ;  /* 0x00ff16181a0075ea */ /* 0x0005e2000a000309 */
[----:B------:R-:W-:Y:S01]  /*4280*/  UPLOP3.LUT UP4, UPT, UPT, UPT, UPT, 0x80, 0x8 ;  /* 0x000000000008789c */ /* 0x000fe20003f8f070 */
[----:B------:R-:W-:Y:S01]  /*4290*/  UMOV UR29, 0x80004020 ;  /* 0x80004020001d7882 */ /* 0x000fe20000000000 */
[----:B------:R-:W-:Y:S01]  /*42a0*/  UMOV UR14, UR17 ;  /* 0x00000011000e7c82 */ /* 0x000fe20008000000 */
[----:B------:R2:W-:Y:S01]  /*42b0*/  UTCQMMA gdesc[UR28], gdesc[UR30], tmem[UR9], tmem[UR20], idesc[UR21], UPT ;  /* 0x00ff141e1c0075ea */ /* 0x0005e2000b800309 */
[----:B------:R2:W-:Y:S01]  /*42c0*/  UTCBAR [UR7], URZ ;  /* 0x000000ff070073e9 */ /* 0x0005e200080000ff */
[----:B------:R-:W-:Y:S06]  /*42d0*/  BRA.U UP0, `(.L_x_82) ;  /* 0xfffffffd00787547 */ /* 0x000fec000b83ffff */
.L_x_79:
[----:B------:R-:W-:Y:S01]  /*42e0*/  UIADD3 UR18, UPT, UPT, UR18, 0x1, URZ ;  /* 0x0000000112127890 */ /* 0x000fe2000fffe0ff */
[C---:B------:R-:W-:Y:S01]  /*42f0*/  ISETP.NE.AND P0, PT, R10.reuse, 0x2, PT ;  /* 0x000000020a00780c */ /* 0x040fe20003f05270 */
[----:B------:R-:W-:Y:S02]  /*4300*/  UIADD3 UR8, UPT, UPT, UR8, 0x1f0, URZ ;  /* 0x000001f008087890 */ /* 0x000fe4000fffe0ff */
[----:B------:R-:W-:Y:S01]  /*4310*/  UISETP.NE.AND UP0, UPT, UR18, 0x4, UPT ;  /* 0x000000041200788c */ /* 0x000fe2000bf05270 */
[----:B-12---:R-:W-:Y:S02]  /*4320*/  SEL R0, RZ, 0x1, P0 ;  /* 0x00000001ff007807 */ /* 0x006fe40000000000 */
[----:B------:R-:W-:Y:S01]  /*4330*/  SEL R10, R10, RZ, P0 ;  /* 0x000000ff0a0a7207 */ /* 0x000fe20000000000 */
[----:B------:R-:W-:Y:S01]  /*4340*/  USEL UR4, URZ, 0x1, UP0 ;  /* 0x00000001ff047887 */ /* 0x000fe20008000000 */
[----:B------:R-:W-:Y:S01]  /*4350*/  LOP3.LUT R9, R9, R0, RZ, 0x3c, !PT ;  /* 0x0000000009097212 */ /* 0x000fe200078e3cff */
[----:B------:R-:W-:Y:S01]  /*4360*/  USEL UR18, UR18, URZ, UP0 ;  /* 0x000000ff12127287 */ /* 0x000fe20008000000 */
[----:B------:R1:W-:Y:S03]  /*4370*/  UTCBAR [UR8], URZ ;  /* 0x000000ff080073e9 */ /* 0x0003e600080000ff */
[----:B------:R-:W-:Y:S01]  /*4380*/  LOP3.LUT R11, R11, UR4, RZ, 0x3c, !PT ;  /* 0x000000040b0b7c12 */ /* 0x000fe2000f8e3cff */
[----:B------:R-:W-:Y:S07]  /*4390*/  @P1 BRA `(.L_x_83) ;  /* 0xfffffff800b01947 */ /* 0x000fee000383ffff */
[----:B------:R-:W2:Y:S01]  /*43a0*/  S2UR UR4, SR_CgaCtaId ;  /* 0x00000000000479c3 */ /* 0x000ea20000008800 */
[----:B------:R-:W-:Y:S01]  /*43b0*/  ELECT P0, URZ, PT ;  /* 0x0000000000ff782f */ /* 0x000fe20003800000 */
[----:B------:R-:W-:Y:S01]  /*43c0*/  IMAD.MOV.U32 R0, RZ, RZ, 0x1 ;  /* 0x00000001ff007424 */ /* 0x000fe200078e00ff */
[----:B------:R-:W-:Y:S01]  /*43d0*/  UIADD3 UR6, UPT, UPT, UR6, 0x210, URZ ;  /* 0x0000021006067890 */ /* 0x000fe2000fffe0ff */
[----:B------:R-:W-:Y:S01]  /*43e0*/  SHF.L.U32 R3, R11, 0x1f, RZ ;  /* 0x0000001f0b037819 */ /* 0x000fe200000006ff */
[----:B------:R-:W-:-:S03]  /*43f0*/  UMOV UR5, 0x40 ;  /* 0x0000004000057882 */ /* 0x000fc60000000000 */
[----:B------:R-:W-:Y:S01]  /*4400*/  UVIRTCOUNT.DEALLOC.SMPOOL 0x80 ;  /* 0x000000800000784c */ /* 0x000fe20000000000 */
[----:B--2---:R-:W-:Y:S02]  /*4410*/  ULEA UR4, UR4, UR5, 0x18 ;  /* 0x0000000504047291 */ /* 0x004fe4000f8ec0ff */
[----:B------:R-:W-:-:S07]  /*4420*/  ULEA UR5, UR18, UR6, 0x3 ;  /* 0x0000000612057291 */ /* 0x000fce000f8e18ff */
[----:B------:R2:W-:Y:S02]  /*4430*/  @P0 STS.U8 [UR4+0x1c], R0 ;  /* 0x00001c00ff000988 */ /* 0x0005e40008000004 */
[----:B------:R-:W3:Y:S02]  /*4440*/  SYNCS.PHASECHK.TRANS64.TRYWAIT P0, [UR5], R3 ;  /* 0x00000003ff0075a7 */ /* 0x000ee40008001105 */
[----:B--23--:R-:W-:Y:S05]  /*4450*/  @!P0 BRA `(.L_x_84) ;  /* 0x00000038006c8947 */ /* 0x00cfea0003800000 */
.L_x_185:
[----:B------:R-:W-:-:S04]  /*4460*/  UIADD3 UR7, UPT, UPT, UR18, 0x1, URZ ;  /* 0x0000000112077890 */ /* 0x000fc8000fffe0ff */
[----:B------:R-:W-:-:S04]  /*4470*/  UISETP.NE.AND UP0, UPT, UR7, 0x4, UPT ;  /* 0x000000040700788c */ /* 0x000fc8000bf05270 */
[----:B-1----:R-:W-:Y:S02]  /*4480*/  USEL UR8, URZ, 0x1, UP0 ;  /* 0x00000001ff087887 */ /* 0x002fe40008000000 */
[----:B------:R-:W-:-:S04]  /*4490*/  USEL UR7, UR7, URZ, UP0 ;  /* 0x000000ff07077287 */ /* 0x000fc80008000000 */
[----:B------:R-:W-:Y:S01]  /*44a0*/  ULEA UR5, UR7, UR6, 0x3 ;  /* 0x0000000607057291 */ /* 0x000fe2000f8e18ff */
[----:B------:R-:W-:-:S04]  /*44b0*/  LOP3.LUT R2, R11, UR8, RZ, 0x3c, !PT ;  /* 0x000000080b027c12 */ /* 0x000fc8000f8e3cff */
[----:B--2---:R-:W-:-:S04]  /*44c0*/  SHF.L.U32 R3, R2, 0x1f, RZ ;  /* 0x0000001f02037819 */ /* 0x004fc800000006ff */
[----:B------:R-:W1:Y:S02]  /*44d0*/  SYNCS.PHASECHK.TRANS64.TRYWAIT P0, [UR5], R3 ;  /* 0x00000003ff0075a7 */ /* 0x000e640008001105 */
[----:B-1----:R-:W-:Y:S05]  /*44e0*/  @!P0 BRA `(.L_x_85) ;  /* 0x0000003800608947 */ /* 0x002fea0003800000 */
.L_x_187:
        /* <DEDUP_REMOVED lines=9> */
.L_x_189:
[----:B------:R-:W-:-:S04]  /*4580*/  UIADD3 UR7, UPT, UPT, UR7, 0x1, URZ ;  /* 0x0000000107077890 */ /* 0x000fc8000fffe0ff */
[----:B------:R-:W-:-:S04]  /*4590*/  UISETP.NE.AND UP0, UPT, UR7, 0x4, UPT ;  /* 0x000000040700788c */ /* 0x000fc8000bf05270 */
[----:B------:R-:W-:Y:S02]  /*45a0*/  USEL UR5, URZ, 0x1, UP0 ;  /* 0x00000001ff057887 */ /* 0x000fe40008000000 */
[----:B------:R-:W-:-:S04]  /*45b0*/  USEL UR7, UR7, URZ, UP0 ;  /* 0x000000ff07077287 */ /* 0x000fc80008000000 */
[----:B------:R-:W-:Y:S01]  /*45c0*/  ULEA UR7, UR7, UR6, 0x3 ;  /* 0x0000000607077291 */ /* 0x000fe2000f8e18ff */
[----:B-1----:R-:W-:-:S04]  /*45d0*/  LOP3.LUT R3, R2, UR5, RZ, 0x3c, !PT ;  /* 0x0000000502037c12 */ /* 0x002fc8000f8e3cff */
[----:B------:R-:W-:-:S04]  /*45e0*/  SHF.L.U32 R3, R3, 0x1f, RZ ;  /* 0x0000001f03037819 */ /* 0x000fc800000006ff */
[----:B------:R-:W1:Y:S02]  /*45f0*/  SYNCS.PHASECHK.TRANS64.TRYWAIT P0, [UR7], R3 ;  /* 0x00000003ff0075a7 */ /* 0x000e640008001107 */
[----:B-1----:R-:W-:Y:S05]  /*4600*/  @!P0 BRA `(.L_x_87) ;  /* 0x0000003800488947 */ /* 0x002fea0003800000 */
.L_x_191:
[----:B------:R-:W-:Y:S01]  /*4610*/  NOP ;  /* 0x0000000000007918 */ /* 0x000fe20000000000 */
[----:B-1----:R-:W1:Y:S01]  /*4620*/  LDS R0, [UR4+0x14] ;  /* 0x00001404ff007984 */ /* 0x002e620008000800 */
[----:B------:R-:W-:Y:S01]  /*4630*/  ULOP3.LUT UR6, UR19, 0xffff, URZ, 0xc0, !UPT ;  /* 0x0000ffff13067892 */ /* 0x000fe2000f8ec0ff */
[----:B------:R-:W-:Y:S01]  /*4640*/  UMOV UR8, 0xffff ;  /* 0x0000ffff00087882 */ /* 0x000fe20000000000 */
[----:B------:R-:W-:Y:S02]  /*4650*/  UMOV UR5, 0x1 ;  /* 0x0000000100057882 */ /* 0x000fe40000000000 */
[----:B------:R-:W-:-:S04]  /*4660*/  USHF.R.U32.HI UR6, URZ, 0x5, UR6 ;  /* 0x00000005ff067899 */ /* 0x000fc80008011606 */
[----:B------:R-:W-:Y:S02]  /*4670*/  USHF.L.U32 UR8, UR8, UR6, URZ ;  /* 0x0000000608087299 */ /* 0x000fe400080006ff */
[----:B------:R-:W-:-:S04]  /*4680*/  USHF.L.U32 UR5, UR5, UR6, URZ ;  /* 0x0000000605057299 */ /* 0x000fc800080006ff */
[----:B-1----:R-:W-:-:S04]  /*4690*/  LOP3.LUT R0, R0, UR8, RZ, 0xc0, !PT ;  /* 0x0000000800007c12 */ /* 0x002fc8000f8ec0ff */
[----:B------:R-:W-:-:S13]  /*46a0*/  ISETP.NE.AND P0, PT, R0, UR8, PT ;  /* 0x0000000800007c0c */ /* 0x000fda000bf05270 */
[----:B------:R-:W-:Y:S05]  /*46b0*/  @P0 BRA `(.L_x_88) ;  /* 0x0000000000580947 */ /* 0x000fea0003800000 */
[----:B------:R-:W1:Y:S02]  /*46c0*/  LDS R0, [UR4+0x18] ;  /* 0x00001804ff007984 */ /* 0x000e640008000800 */
[----:B-1----:R-:W-:-:S04]  /*46d0*/  LOP3.LUT R0, R0, UR5, RZ, 0xc0, !PT ;  /* 0x0000000500007c12 */ /* 0x002fc8000f8ec0ff */
[----:B------:R-:W-:-:S13]  /*46e0*/  ISETP.NE.AND P0, PT, R0, UR5, PT ;  /* 0x0000000500007c0c */ /* 0x000fda000bf05270 */
[----:B------:R-:W-:Y:S05]  /*46f0*/  @P0 BRA `(.L_x_89) ;  /* 0x00000000003c0947 */ /* 0x000fea0003800000 */
[----:B------:R-:W1:Y:S01]  /*4700*/  S2R R2, SR_LANEID ;  /* 0x0000000000027919 */ /* 0x000e620000000000 */
[----:B------:R-:W-:Y:S01]  /*4710*/  ULOP3.LUT UR8, URZ, UR8, URZ, 0x33, !UPT ;  /* 0x00000008ff087292 */ /* 0x000fe2000f8e33ff */
[----:B------:R-:W-:Y:S01]  /*4720*/  LOP3.LUT R4, RZ, UR5, RZ, 0x33, !PT ;  /* 0x00000005ff047c12 */ /* 0x000fe2000f8e33ff */
[----:B------:R-:W-:Y:S02]  /*4730*/  VOTEU.ANY UR7, UPT, PT ;  /* 0x0000000000077886 */ /* 0x000fe400038e0100 */
[----:B------:R-:W-:Y:S01]  /*4740*/  UFLO.U32 UR7, UR7 ;  /* 0x00000007000772bd */ /* 0x000fe200080e0000 */
[----:B------:R-:W2:Y:S01]  /*4750*/  REDUX UR5, R4 ;  /* 0x00000000040573c4 */ /* 0x000ea20000000000 */
[----:B------:R-:W-:-:S06]  /*4760*/  IMAD.U32 R0, RZ, RZ, UR8 ;  /* 0x00000008ff007e24 */ /* 0x000fcc000f8e00ff */
[----:B------:R3:W-:Y:S01]  /*4770*/  UTCATOMSWS.AND URZ, UR8 ;  /* 0x0000000800ff79e3 */ /* 0x0007e20008000000 */
[----:B------:R-:W4:Y:S01]  /*4780*/  REDUX UR6, R0 ;  /* 0x00000000000673c4 */ /* 0x000f220000000000 */
[----:B-1----:R-:W-:Y:S01]  /*4790*/  ISETP.EQ.U32.AND P0, PT, R2, UR7, PT ;  /* 0x0000000702007c0c */ /* 0x002fe2000bf02070 */
[----:B--2---:R-:W-:Y:S01]  /*47a0*/  IMAD.U32 R2, RZ, RZ, UR5 ;  /* 0x00000005ff027e24 */ /* 0x004fe2000f8e00ff */
[----:B----4-:R-:W-:-:S11]  /*47b0*/  MOV R3, UR6 ;  /* 0x0000000600037c02 */ /* 0x010fd60008000f00 */
[----:B------:R3:W-:Y:S04]  /*47c0*/  @P0 ATOMS.AND RZ, [UR4+0x14], R3 ;  /* 0x00001403ffff098c */ /* 0x0007e8000a800004 */
[----:B------:R3:W-:Y:S01]  /*47d0*/  @P0 ATOMS.AND RZ, [UR4+0x18], R2 ;  /* 0x00001802ffff098c */ /* 0x0007e2000a800004 */
[----:B------:R-:W-:Y:S05]  /*47e0*/  BRA `(.L_x_90) ;  /* 0x0000000000147947 */ /* 0x000fea0003800000 */
.L_x_89:
[----:B------:R-:W-:Y:S02]  /*47f0*/  MOV R2, 0x4810 ;  /* 0x0000481000027802 */ /* 0x000fe40000000f00 */
[----:B----45:R-:W-:Y:S05]  /*4800*/  CALL.REL.NOINC `($__internal_0_$__cuda_sm10x_tcgen05_guardrail_trap_col_being_dealloced_not_returned_by_alloc) ;  /* 0x0000003800647944 */ /* 0x030fea0003c00000 */
[----:B------:R-:W-:Y:S05]  /*4810*/  BRA `(.L_x_90) ;  /* 0x0000000000087947 */ /* 0x000fea0003800000 */
.L_x_88:
[----:B------:R-:W-:Y:S02]  /*4820*/  MOV R2, 0x4840 ;  /* 0x0000484000027802 */ /* 0x000fe40000000f00 */
[----:B----45:R-:W-:Y:S05]  /*4830*/  CALL.REL.NOINC `($__internal_2_$__cuda_sm10x_tcgen05_guardrail_trap_unallocated_columns_being_dealloced) ;  /* 0x0000003800707944 */ /* 0x030fea0003c00000 */
.L_x_90:
[----:B------:R-:W-:Y:S01]  /*4840*/  NOP ;  /* 0x0000000000007918 */ /* 0x000fe20000000000 */
[----:B---3--:R-:W-:Y:S05]  /*4850*/  EXIT ;  /* 0x000000000000794d */ /* 0x008fea0003800000 */
.L_x_72:
[----:B------:R-:W-:-:S09]  /*4860*/  UISETP.NE.OR UP2, UPT, UR8, 0x3, !UP2 ;  /* 0x000000030800788c */ /* 0x000fd2000d745670 */
[----:B------:R-:W-:Y:S05]  /*4870*/  BRA.U UP2, `(.L_x_91) ;  /* 0x0000000902c87547 */ /* 0x000fea000b800000 */
[----:B------:R-:W1:Y:S01]  /*4880*/  LDCU.64 UR6, c[0x0][0x888] ;  /* 0x00011100ff0677ac */ /* 0x000e620008000a00 */
[----:B------:R-:W2:Y:S01]  /*4890*/  LDC R0, c[0x0][0xb30] ;  /* 0x0002cc00ff007b82 */ /* 0x000ea20000000800 */
[----:B------:R-:W-:Y:S01]  /*48a0*/  IMAD.MOV.U32 R30, RZ, RZ, 0x1 ;  /* 0x00000001ff1e7424 */ /* 0x000fe200078e00ff */
[----:B------:R-:W-:Y:S01]  /*48b0*/  CS2R R28, SRZ ;  /* 0x00000000001c7805 */ /* 0x000fe2000001ff00 */
[----:B------:R-:W4:Y:S01]  /*48c0*/  LDCU.64 UR4, c[0x0][0x890] ;  /* 0x00011200ff0477ac */ /* 0x000f220008000a00 */
[----:B------:R-:W-:Y:S01]  /*48d0*/  IMAD.MOV.U32 R25, RZ, RZ, 0x1000 ;  /* 0x00001000ff197424 */ /* 0x000fe200078e00ff */
[----:B------:R-:W-:-:S03]  /*48e0*/  UMOV UR8, 0x400 ;  /* 0x0000040000087882 */ /* 0x000fc60000000000 */
[----:B------:R-:W3:Y:S01]  /*48f0*/  LDC R19, c[0x0][0x370] ;  /* 0x0000dc00ff137b82 */ /* 0x000ee20000000800 */
[----:B------:R-:W-:-:S07]  /*4900*/  UPLOP3.LUT UP1, UPT, UPT, UPT, UPT, 0x40, 0x4 ;  /* 0x000000000004789c */ /* 0x000fce0003f2e870 */
[----:B------:R-:W3:Y:S01]  /*4910*/  LDC R2, c[0x0][0xb0c] ;  /* 0x0002c300ff027b82 */ /* 0x000ee20000000800 */
[----:B-1----:R-:W-:Y:S02]  /*4920*/  UISETP.NE.U32.AND UP2, UPT, UR6, URZ, UPT ;  /* 0x000000ff0600728c */ /* 0x002fe4000bf45070 */
[----:B------:R-:W-:Y:S02]  /*4930*/  ULEA UR6, UR37, UR8, 0x18 ;  /* 0x0000000825067291 */ /* 0x000fe4000f8ec0ff */
[----:B------:R-:W-:Y:S02]  /*4940*/  UISETP.NE.AND.EX UP2, UPT, UR7, URZ, UPT, UP2 ;  /* 0x000000ff0700728c */ /* 0x000fe4000bf45320 */
[----:B------:R-:W-:Y:S01]  /*4950*/  UIADD3 UR7, UPT, UPT, UR6, 0x1b0, URZ ;  /* 0x000001b006077890 */ /* 0x000fe2000fffe0ff */
[----:B------:R-:W1:Y:S01]  /*4960*/  LDC R18, c[0x0][0xb20] ;  /* 0x0002c800ff127b82 */ /* 0x000e620000000800 */
[----:B----4-:R-:W-:Y:S01]  /*4970*/  UISETP.NE.U32.AND UP3, UPT, UR4, URZ, UPT ;  /* 0x000000ff0400728c */ /* 0x010fe2000bf65070 */
[----:B--2---:R-:W-:Y:S01]  /*4980*/  ISETP.NE.AND P1, PT, R0, 0x1, PT ;  /* 0x000000010000780c */ /* 0x004fe20003f25270 */
[----:B------:R-:W-:-:S02]  /*4990*/  UPRMT UR37, UR37, 0x654, UR7 ;  /* 0x0000065425257896 */ /* 0x000fc40008000007 */
[----:B------:R-:W-:-:S03]  /*49a0*/  UISETP.NE.AND.EX UP3, UPT, UR5, URZ, UPT, UP3 ;  /* 0x000000ff0500728c */ /* 0x000fc6000bf65330 */
[----:B------:R-:W2:Y:S08]  /*49b0*/  LDC.64 R32, c[0x0][0x348] ;  /* 0x0000d200ff207b82 */ /* 0x000eb00000000a00 */
[----:B------:R-:W4:Y:S08]  /*49c0*/  LDC.64 R16, c[0x0][0xb10] ;  /* 0x0002c400ff107b82 */ /* 0x000f300000000a00 */
[----:B------:R-:W1:Y:S08]  /*49d0*/  LDC.64 R6, c[0x0][0xb18] ;  /* 0x0002c600ff067b82 */ /* 0x000e700000000a00 */
[----:B------:R-:W1:Y:S08]  /*49e0*/  LDC.64 R4, c[0x0][0xb28] ;  /* 0x0002ca00ff047b82 */ /* 0x000e700000000a00 */
[----:B---3--:R-:W1:Y:S02]  /*49f0*/  LDC R24, c[0x0][0x374] ;  /* 0x0000dd00ff187b82 */ /* 0x008e640000000800 */
.L_x_99:
[C---:B------:R-:W-:Y:S02]  /*4a00*/  LEA R0, R29.reuse, UR6, 0x3 ;  /* 0x000000061d007c11 */ /* 0x040fe4000f8e18ff */
[----:B------:R-:W-:Y:S02]  /*4a10*/  SHF.L.U32 R3, R28, 0x1f, RZ ;  /* 0x0000001f1c037819 */ /* 0x000fe400000006ff */
[----:B------:R-:W-:Y:S02]  /*4a20*/  LEA R20, R29, UR6, 0x4 ;  /* 0x000000061d147c11 */ /* 0x000fe4000f8e20ff */
[----:B---3--:R-:W3:Y:S02]  /*4a30*/  SYNCS.PHASECHK.TRANS64.TRYWAIT P0, [R0+URZ+0x1d0], R3 ;  /* 0x0001d003000075a7 */ /* 0x008ee400080011ff */
[----:B---3--:R-:W-:Y:S05]  /*4a40*/  @!P0 BRA `(.L_x_92) ;  /* 0x0000003400508947 */ /* 0x008fea0003800000 */
.L_x_192:
[----:B------:R-:W-:Y:S01]  /*4a50*/  ISETP.GE.AND P0, PT, R40, 0x1, PT ;  /* 0x000000012800780c */ /* 0x000fe20003f06270 */
[----:B------:R-:W1:Y:S01]  /*4a60*/  LDS.128 R20, [R20+0x260] ;  /* 0x0002600014147984 */ /* 0x000e620000000c00 */
[----:B------:R-:W-:Y:S01]  /*4a70*/  ISETP.NE.U32.AND P4, PT, RZ, UR4, PT ;  /* 0x00000004ff007c0c */ /* 0x000fe2000bf85070 */
[----:B---3--:R-:W-:Y:S01]  /*4a80*/  VIADD R0, R0, 0x1e0 ;  /* 0x000001e000007836 */ /* 0x008fe20000000000 */
[----:B------:R-:W-:Y:S02]  /*4a90*/  SHF.L.U32 R26, R30, 0x1f, RZ ;  /* 0x0000001f1e1a7819 */ /* 0x000fe400000006ff */
[----:B------:R-:W-:Y:S02]  /*4aa0*/  ISETP.NE.AND.EX P4, PT, RZ, UR5, PT, P4 ;  /* 0x00000005ff007c0c */ /* 0x000fe4000bf85340 */
[----:B------:R-:W-:Y:S01]  /*4ab0*/  PRMT R0, RZ, 0x654, R0 ;  /* 0x00000654ff007816 */ /* 0x000fe20000000000 */
[----:B------:R-:W-:Y:S01]  /*4ac0*/  @!PT LDS RZ, [RZ] ;  /* 0x00000000fffff984 */ /* 0x000fe20000000800 */
[----:B------:R-:W-:Y:S01]  /*4ad0*/  @!PT LDS RZ, [RZ] ;  /* 0x00000000fffff984 */ /* 0x000fe20000000800 */
[----:B------:R-:W-:Y:S01]  /*4ae0*/  @!PT LDS RZ, [RZ] ;  /* 0x00000000fffff984 */ /* 0x000fe20000000800 */
[----:B------:R-:W-:Y:S01]  /*4af0*/  @!PT LDS RZ, [RZ] ;  /* 0x00000000fffff984 */ /* 0x000fe20000000800 */
[----:B------:R3:W-:Y:S06]  /*4b00*/  MEMBAR.ALL.CTA ;  /* 0x0000000000007992 */ /* 0x0007ec0000008000 */
[----:B---3--:R-:W3:Y:S02]  /*4b10*/  FENCE.VIEW.ASYNC.S ;  /* 0x00000000000073c6 */ /* 0x008ee40000000000 */
[----:B---3--:R3:W-:Y:S01]  /*4b20*/  SYNCS.ARRIVE.TRANS64.RED.A1T0 RZ, [R0+URZ], RZ ;  /* 0x000000ff00ff79a7 */ /* 0x0087e200081004ff */
[----:B-1----:R-:W-:Y:S11]  /*4b30*/  LOP3.LUT P3, RZ, R22, 0x1, RZ, 0xc0, !PT ;  /* 0x0000000116ff7812 */ /* 0x002ff6000786c0ff */
[----:B------:R-:W-:Y:S02]  /*4b40*/  @!UPT UIADD3 URZ, UPT, UPT, URZ, URZ, URZ ;  /* 0x000000fffffff290 */ /* 0x000fe4000fffe0ff */
[----:B------:R-:W-:Y:S02]  /*4b50*/  @P3 MOV R13, R20 ;  /* 0x00000014000d3202 */ /* 0x000fe40000000f00 */
[----:B------:R-:W-:Y:S01]  /*4b60*/  @P3 LOP3.LUT R8, R21, 0xffff, RZ, 0xc0, !PT ;  /* 0x0000ffff15083812 */ /* 0x000fe200078ec0ff */
[----:B---3--:R-:W-:Y:S06]  /*4b70*/  @!P0 BRA `(.L_x_93) ;  /* 0x0000000000a48947 */ /* 0x008fec0003800000 */
[----:B------:R-:W-:Y:S01]  /*4b80*/  IMAD.HI.U32 R31, R24, R7, RZ ;  /* 0x00000007181f7227 */ /* 0x000fe200078e00ff */
[----:B------:R-:W-:Y:S02]  /*4b90*/  ISETP.NE.AND P0, PT, R6, 0x1, PT ;  /* 0x000000010600780c */ /* 0x000fe40003f05270 */
[----:B------:R-:W-:Y:S01]  /*4ba0*/  ISETP.NE.AND P2, PT, R40, 0x1, PT ;  /* 0x000000012800780c */ /* 0x000fe20003f45270 */
[----:B----4-:R-:W-:Y:S01]  /*4bb0*/  IMAD.HI.U32 R34, R19, R16, RZ ;  /* 0x0000001013227227 */ /* 0x010fe200078e00ff */
[----:B------:R-:W-:Y:S02]  /*4bc0*/  SHF.R.U32.HI R31, RZ, R18, R31 ;  /* 0x00000012ff1f7219 */ /* 0x000fe4000001161f */
[----:B------:R-:W-:Y:S01]  /*4bd0*/  ISETP.NE.AND P5, PT, R2, 0x1, PT ;  /* 0x000000010200780c */ /* 0x000fe20003fa5270 */
[----:B------:R-:W-:Y:S01]  /*4be0*/  IMAD.HI.U32 R36, R13, R16, RZ ;  /* 0x000000100d247227 */ /* 0x000fe200078e00ff */
[----:B------:R-:W-:Y:S02]  /*4bf0*/  SHF.R.U32.HI R34, RZ, R17, R34 ;  /* 0x00000011ff227219 */ /* 0x000fe40000011622 */
[----:B------:R-:W-:Y:S01]  /*4c00*/  SEL R3, R24, R31, !P0 ;  /* 0x0000001f18037207 */ /* 0x000fe20004000000 */
[C---:B------:R-:W-:Y:S01]  /*4c10*/  IMAD.HI.U32 R31, R8.reuse, R7, RZ ;  /* 0x00000007081f7227 */ /* 0x040fe200078e00ff */
[----:B------:R-:W-:Y:S02]  /*4c20*/  SEL R11, R19, R34, !P5 ;  /* 0x00000022130b7207 */ /* 0x000fe40006800000 */
[----:B------:R-:W-:Y:S01]  /*4c30*/  SHF.R.U32.HI R36, RZ, R17, R36 ;  /* 0x00000011ff247219 */ /* 0x000fe20000011624 */
[----:B------:R-:W-:Y:S01]  /*4c40*/  IMAD.HI.U32 R38, R3, R4, RZ ;  /* 0x0000000403267227 */ /* 0x000fe200078e00ff */
[----:B------:R-:W-:Y:S03]  /*4c50*/  SHF.R.U32.HI R31, RZ, R18, R31 ;  /* 0x00000012ff1f7219 */ /* 0x000fe6000001161f */
[----:B------:R-:W-:Y:S01]  /*4c60*/  IMAD.HI.U32 R34, R11, R4, RZ ;  /* 0x000000040b227227 */ /* 0x000fe200078e00ff */
[----:B------:R-:W-:Y:S02]  /*4c70*/  @P2 SHF.R.U32.HI R3, RZ, R5, R38 ;  /* 0x00000005ff032219 */ /* 0x000fe40000011626 */
[----:B------:R-:W-:Y:S02]  /*4c80*/  SEL R9, R8, R31, !P0 ;  /* 0x0000001f08097207 */ /* 0x000fe40004000000 */
[----:B------:R-:W-:Y:S01]  /*4c90*/  @P2 SHF.R.U32.HI R11, RZ, R5, R34 ;  /* 0x00000005ff0b2219 */ /* 0x000fe20000011622 */
[C---:B------:R-:W-:Y:S01]  /*4ca0*/  IMAD R10, R40.reuse, R3, RZ ;  /* 0x00000003280a7224 */ /* 0x040fe200078e02ff */
[----:B------:R-:W-:Y:S01]  /*4cb0*/  SEL R3, R13, R36, !P5 ;  /* 0x000000240d037207 */ /* 0x000fe20006800000 */
[C---:B------:R-:W-:Y:S03]  /*4cc0*/  IMAD.HI.U32 R14, R9.reuse, R4, RZ ;  /* 0x00000004090e7227 */ /* 0x040fe600078e00ff */
[----:B------:R-:W-:Y:S01]  /*4cd0*/  ISETP.GE.AND P0, PT, R9, R10, PT ;  /* 0x0000000a0900720c */ /* 0x000fe20003f06270 */
[C---:B------:R-:W-:Y:S01]  /*4ce0*/  IMAD R12, R40.reuse, R11, RZ ;  /* 0x0000000b280c7224 */ /* 0x040fe200078e02ff */
[-C--:B------:R-:W-:Y:S04]  /*4cf0*/  SHF.R.U32.HI R14, RZ, R5.reuse, R14 ;  /* 0x00000005ff0e7219 */ /* 0x080fe8000001160e */
[----:B------:R-:W-:Y:S02]  /*4d00*/  ISETP.GE.OR P0, PT, R3, R12, P0 ;  /* 0x0000000c0300720c */ /* 0x000fe40000706670 */
[----:B------:R-:W-:Y:S05]  /*4d10*/  SEL R15, R9, R14, !P2 ;  /* 0x0000000e090f7207 */ /* 0x000fea0005000000 */
[----:B------:R-:W-:Y:S04]  /*4d20*/  IMAD.MOV R14, RZ, RZ, -R15 ;  /* 0x000000ffff0e7224 */ /* 0x000fe800078e0a0f */
[----:B------:R-:W-:Y:S02]  /*4d30*/  IMAD R14, R40, R14, R9 ;  /* 0x0000000e280e7224 */ /* 0x000fe400078e0209 */
[C---:B------:R-:W-:Y:S05]  /*4d40*/  @!P0 IMAD.HI.U32 R10, R3.reuse, R4, RZ ;  /* 0x00000004030a8227 */ /* 0x040fea00078e00ff */
[----:B------:R-:W-:Y:S04]  /*4d50*/  @!P0 SHF.R.U32.HI R10, RZ, R5, R10 ;  /* 0x00000005ff0a8219 */ /* 0x000fe8000001160a */
[----:B------:R-:W-:Y:S01]  /*4d60*/  @!P0 SEL R0, R3, R10, !P2 ;  /* 0x0000000a03008207 */ /* 0x000fe20005000000 */
[----:B------:R-:W-:Y:S03]  /*4d70*/  IMAD.MOV R10, RZ, RZ, -R3 ;  /* 0x000000ffff0a7224 */ /* 0x000fe600078e0a03 */
[----:B------:R-:W-:Y:S01]  /*4d80*/  @!P0 IADD3 R15, PT, PT, R15, -R0, RZ ;  /* 0x800000000f0f8210 */ /* 0x000fe20007ffe0ff */
[----:B------:R-:W-:Y:S01]  /*4d90*/  @!P0 IMAD R0, R11, R14, R0 ;  /* 0x0000000e0b008224 */ /* 0x000fe200078e0200 */
[----:B------:R-:W-:Y:S01]  /*4da0*/  IADD3 R11, PT, PT, -R9, RZ, RZ ;  /* 0x000000ff090b7210 */ /* 0x000fe20007ffe1ff */
[----:B------:R-:W-:Y:S02]  /*4db0*/  IMAD R13, R2, R10, R13 ;  /* 0x0000000a020d7224 */ /* 0x000fe400078e020d */
[----:B------:R-:W-:Y:S02]  /*4dc0*/  @!P0 IMAD R9, R15, R40, R3 ;  /* 0x000000280f098224 */ /* 0x000fe400078e0203 */
[----:B------:R-:W-:Y:S02]  /*4dd0*/  @!P0 IMAD.MOV.U32 R3, RZ, RZ, R0 ;  /* 0x000000ffff038224 */ /* 0x000fe400078e0000 */
[----:B------:R-:W-:Y:S02]  /*4de0*/  IMAD R8, R6, R11, R8 ;  /* 0x0000000b06087224 */ /* 0x000fe400078e0208 */
[----:B------:R-:W-:Y:S02]  /*4df0*/  IMAD R13, R3, R2, R13 ;  /* 0x00000002030d7224 */ /* 0x000fe400078e020d */
[----:B------:R-:W-:Y:S02]  /*4e00*/  IMAD R8, R9, R6, R8 ;  /* 0x0000000609087224 */ /* 0x000fe400078e0208 */
.L_x_93:
[----:B------:R-:W-:Y:S05]  /*4e10*/  BRA.U UP1, `(.L_x_94) ;  /* 0x0000000101107547 */ /* 0x000fea000b800000 */
[----:B------:R-:W-:Y:S04]  /*4e20*/  MOV R0, UR13 ;  /* 0x0000000d00007c02 */ /* 0x000fe80008000f00 */
[----:B------:R-:W-:Y:S04]  /*4e30*/  SHF.L.U32 R3, R0, 0x1f, RZ ;  /* 0x0000001f00037819 */ /* 0x000fe800000006ff */
[----:B------:R-:W1:Y:S02]  /*4e40*/  SYNCS.PHASECHK.TRANS64.TRYWAIT P0, [UR6+0x1c8], R3 ;  /* 0x0001c803ff0075a7 */ /* 0x000e640008001106 */
[----:B-1----:R-:W-:Y:S05]  /*4e50*/  @!P0 BRA `(.L_x_95) ;  /* 0x0000003000608947 */ /* 0x002fea0003800000 */
.L_x_94:
[----:B------:R-:W-:Y:S05]  /*4e60*/  BRA.U !UP3, `(.L_x_96) ;  /* 0x000000010b347547 */ /* 0x000fea000b800000 */
[----:B------:R-:W-:Y:S01]  /*4e70*/  UPLOP3.LUT UP0, UPT, UPT, UPT, UP2, 0x80, 0x8 ;  /* 0x000000000008789c */ /* 0x000fe20003f0f020 */
[----:B-1----:R-:W-:Y:S02]  /*4e80*/  HFMA2 R0, -RZ, RZ, 0, 5.9604644775390625e-08 ;  /* 0x00000001ff007431 */ /* 0x002fe400000001ff */
[----:B------:R-:W-:Y:S03]  /*4e90*/  IMAD.MOV.U32 R96, RZ, RZ, 0x1 ;  /* 0x00000001ff607424 */ /* 0x000fe600078e00ff */
[----:B------:R-:W-:Y:S05]  /*4ea0*/  PLOP3.LUT P0, PT, PT, PT, UP0, 0x80, 0x8 ;  /* 0x000000000008781c */ /* 0x000fea0003f0f008 */
[----:B------:R-:W1:Y:S01]  /*4eb0*/  @UP0 LDCU.64 UR8, c[0x0][0x888] ;  /* 0x00011100ff0807ac */ /* 0x000e620008000a00 */
[----:B------:R-:W-:Y:S07]  /*4ec0*/  @UP0 UIMAD UR7, UR36, UR4, URZ ;  /* 0x00000004240702a4 */ /* 0x000fee000f8e02ff */
[----:B------:R-:W-:Y:S01]  /*4ed0*/  @!P0 PRMT R96, R0, 0x7610, R96 ;  /* 0x0000761000608816 */ /* 0x000fe20000000060 */
[----:B-1----:R-:W-:Y:S03]  /*4ee0*/  @UP0 UIMAD.WIDE UR8, UR7, 0x4, UR8 ;  /* 0x00000004070808a5 */ /* 0x002fe6000f8e0208 */
[----:B------:R-:W1:Y:S03]  /*4ef0*/  @!UP0 LDCU UR7, c[0x0][0x880] ;  /* 0x00011000ff0787ac */ /* 0x000e660008000800 */
[----:B------:R-:W-:Y:S01]  /*4f00*/  IMAD.U32 R10, RZ, RZ, UR8 ;  /* 0x00000008ff0a7e24 */ /* 0x000fe2000f8e00ff */
[----:B------:R-:W-:Y:S05]  /*4f10*/  MOV R11, UR9 ;  /* 0x00000009000b7c02 */ /* 0x000fea0008000f00 */
[----:B-----5:R3:W5:Y:S02]  /*4f20*/  @P0 LDG.E R49, desc[UR40][R10.64] ;  /* 0x000000280a310981 */ /* 0x020764000c1e1900 */
[----:B-1-3--:R-:W-:Y:S07]  /*4f30*/  @!P0 IMAD.U32 R49, RZ, RZ, UR7 ;  /* 0x00000007ff318e24 */ /* 0x00afee000f8e00ff */
.L_x_96:
[----:B-----5:R-:W-:Y:S01]  /*4f40*/  @!P4 FSETP.EQ.AND P5, PT, R49, RZ, PT ;  /* 0x000000ff3100c20b */ /* 0x020fe20003fa2000 */
[----:B------:R-:W-:Y:S01]  /*4f50*/  @!UPT UIADD3 URZ, UPT, UPT, URZ, URZ, URZ ;  /* 0x000000fffffff290 */ /* 0x000fe2000fffe0ff */
[----:B------:R-:W-:Y:S11]  /*4f60*/  @!P4 BRA `(.L_x_97) ;  /* 0x000000000014c947 */ /* 0x000ff60003800000 */
[----:B------:R-:W-:Y:S02]  /*4f70*/  LOP3.LUT P0, RZ, R96, 0xff, RZ, 0xc0, !PT ;  /* 0x000000ff60ff7812 */ /* 0x000fe4000780c0ff */
[----:B------:R-:W-:Y:S04]  /*4f80*/  PLOP3.LUT P5, PT, PT, PT, UP0, 0x80, 0x8 ;  /* 0x000000000008781c */ /* 0x000fe80003faf008 */
[----:B------:R-:W-:Y:S07]  /*4f90*/  PLOP3.LUT P5, PT, P5, PT, PT, 0x8, 0x80 ;  /* 0x000000000080781c */ /* 0x000fee0002fae170 */
[----:B------:R-:W-:Y:S11]  /*4fa0*/  @P0 FSETP.EQ.AND P5, PT, R49, RZ, PT ;  /* 0x000000ff3100020b */ /* 0x000ff60003fa2000 */
[----:B------:R-:W-:Y:S02]  /*4fb0*/  @!UPT UIADD3 URZ, UPT, UPT, URZ, URZ, URZ ;  /* 0x000000fffffff290 */ /* 0x000fe4000fffe0ff */
.L_x_97:
[----:B------:R-:W3:Y:S01]  /*4fc0*/  SYNCS.PHASECHK.TRANS64.TRYWAIT P4, [UR6+0x1b8], R26 ;  /* 0x0001b81aff0075a7 */ /* 0x000ee20008081106 */
[----:B------:R-:W-:Y:S01]  /*4fd0*/  @P3 SHF.R.U32.HI R27, RZ, 0x10, R21 ;  /* 0x00000010ff1b3819 */ /* 0x000fe20000011615 */
[----:B------:R-:W-:Y:S01]  /*4fe0*/  VIADD R29, R29, 0x1 ;  /* 0x000000011d1d7836 */ /* 0x000fe20000000000 */
[----:B------:R-:W5:Y:S08]  /*4ff0*/  LDC.64 R14, c[0x0][0xb10] ;  /* 0x0002c400ff0e7b82 */ /* 0x000f700000000a00 */
[----:B------:R-:W2:Y:S08]  /*5000*/  LDC.64 R10, c[0x0][0xb18] ;  /* 0x0002c600ff0a7b82 */ /* 0x000eb00000000a00 */
[----:B-1----:R-:W1:Y:S08]  /*5010*/  @!P1 LDC R0, c[0x0][0xb20] ;  /* 0x0002c800ff009b82 */ /* 0x002e700000000800 */
[----:B------:R-:W4:Y:S01]  /*5020*/  @!P1 LDC R3, c[0x0][0xb0c] ;  /* 0x0002c300ff039b82 */ /* 0x000f220000000800 */
[----:B-----5:R-:W-:Y:S05]  /*5030*/  @!P1 IMAD.HI.U32 R14, R13, R14, RZ ;  /* 0x0000000e0d0e9227 */ /* 0x020fea00078e00ff */
[----:B------:R-:W-:Y:S01]  /*5040*/  @!P1 SHF.R.U32.HI R14, RZ, R15, R14 ;  /* 0x0000000fff0e9219 */ /* 0x000fe2000001160e */
[----:B--2---:R-:W-:Y:S01]  /*5050*/  @!P1 IMAD.HI.U32 R11, R8, R11, RZ ;  /* 0x0000000b080b9227 */ /* 0x004fe200078e00ff */
[----:B------:R-:W-:Y:S04]  /*5060*/  @!P1 ISETP.NE.AND P0, PT, R10, 0x1, PT ;  /* 0x000000010a00980c */ /* 0x000fe80003f05270 */
[----:B-1----:R-:W-:Y:S02]  /*5070*/  @!P1 SHF.R.U32.HI R9, RZ, R0, R11 ;  /* 0x00000000ff099219 */ /* 0x002fe4000001160b */
[----:B----4-:R-:W-:Y:S02]  /*5080*/  @!P1 ISETP.NE.AND P2, PT, R3, 0x1, PT ;  /* 0x000000010300980c */ /* 0x010fe40003f45270 */
[----:B------:R-:W-:Y:S02]  /*5090*/  @!P1 SEL R9, R8, R9, !P0 ;  /* 0x0000000908099207 */ /* 0x000fe40004000000 */
[----:B------:R-:W-:Y:S02]  /*50a0*/  ELECT P0, URZ, PT ;  /* 0x0000000000ff782f */ /* 0x000fe40003800000 */
[----:B------:R-:W-:Y:S05]  /*50b0*/  @!P1 SEL R14, R13, R14, !P2 ;  /* 0x0000000e0d0e9207 */ /* 0x000fea0005000000 */
[----:B------:R-:W-:Y:S02]  /*50c0*/  @!P1 IMAD.IADD R0, R9, 0x1, -R14 ;  /* 0x0000000109009824 */ /* 0x000fe400078e0a0e */
[----:B------:R-:W-:Y:S02]  /*50d0*/  @!P1 IMAD.IADD R9, R14, 0x1, -R9 ;  /* 0x000000010e099824 */ /* 0x000fe400078e0a09 */
[----:B------:R-:W-:Y:S02]  /*50e0*/  @!P1 IMAD R13, R0, R3, R13 ;  /* 0x00000003000d9224 */ /* 0x000fe400078e020d */
[----:B------:R-:W-:Y:S01]  /*50f0*/  @!P1 IMAD R8, R9, R10, R8 ;  /* 0x0000000a09089224 */ /* 0x000fe200078e0208 */
[----:B---3--:R-:W-:Y:S06]  /*5100*/  @!P4 BRA `(.L_x_98) ;  /* 0x0000002c00ccc947 */ /* 0x008fec0003800000 */
.L_x_195:
[----:B------:R-:W-:Y:S01]  /*5110*/  PLOP3.LUT P5, PT, P5, P0, PT, 0xf2, 0x2f ;  /* 0x00000000002f781c */ /* 0x000fe20002fa1e72 */
[----:B------:R-:W-:Y:S01]  /*5120*/  UMOV UR14, 0x0 ;  /* 0x00000000000e7882 */ /* 0x000fe20000000000 */
[----:B------:R-:W-:Y:S01]  /*5130*/  LOP3.LUT R30, R30, 0x1, RZ, 0x3c, !PT ;  /* 0x000000011e1e7812 */ /* 0x000fe200078e3cff */
[----:B------:R-:W-:Y:S01]  /*5140*/  UMOV UR15, 0x10000000 ;  /* 0x10000000000f7882 */ /* 0x000fe20000000000 */
[----:B------:R-:W-:Y:S01]  /*5150*/  UMOV UR12, UR36 ;  /* 0x00000024000c7c82 */ /* 0x000fe20008000000 */
[----:B------:R-:W-:Y:S08]  /*5160*/  @P3 R2UR UR36, R27 ;  /* 0x000000001b2432ca */ /* 0x000ff000000e0000 */
[----:B-1----:R-:W-:Y:S01]  /*5170*/  @!P5 IADD3 R3, P0, PT, R32, 0x580, RZ ;  /* 0x000005802003d810 */ /* 0x002fe20007f1e0ff */
[----:B------:R-:W-:Y:S01]  /*5180*/  @!P5 IMAD.SHL.U32 R91, R91, 0x40, RZ ;  /* 0x000000405b5bd824 */ /* 0x000fe200078e00ff */
[----:B------:R-:W-:Y:S01]  /*5190*/  VOTEU.ALL UP1, P5 ;  /* 0x0000000000ff7886 */ /* 0x000fe20002820000 */
[----:B------:R-:W-:Y:S01]  /*51a0*/  @!P5 IMAD.SHL.U32 R97, R97, 0x40, RZ ;  /* 0x000000406161d824 */ /* 0x000fe200078e00ff */
[----:B------:R-:W-:Y:S01]  /*51b0*/  @!P5 R2UR UR8, R3 ;  /* 0x000000000308d2ca */ /* 0x000fe200000e0000 */
[----:B------:R-:W-:Y:S01]  /*51c0*/  @!P5 IMAD.X R0, RZ, RZ, R33, P0 ;  /* 0x000000ffff00d224 */ /* 0x000fe200000e0621 */
[----:B------:R-:W-:Y:S01]  /*51d0*/  @!P5 R2UR UR10, R91 ;  /* 0x000000005b0ad2ca */ /* 0x000fe200000e0000 */
[----:B------:R-:W-:Y:S01]  /*51e0*/  @!UP1 UIADD3 UR9, UPT, UPT, UR6, 0x1b0, URZ ;  /* 0x000001b006099890 */ /* 0x000fe2000fffe0ff */
[----:B------:R-:W-:Y:S01]  /*51f0*/  @!P5 R2UR UR11, R97 ;  /* 0x00000000610bd2ca */ /* 0x000fe200000e0000 */
[----:B------:R-:W-:Y:S01]  /*5200*/  IMAD.IADD R91, R8, 0x1, R79 ;  /* 0x00000001085b7824 */ /* 0x000fe200078e024f */
[----:B------:R-:W-:Y:S01]  /*5210*/  @!P5 R2UR UR7, R0 ;  /* 0x000000000007d2ca */ /* 0x000fe200000e0000 */
[----:B------:R-:W-:Y:S01]  /*5220*/  IMAD.IADD R97, R13, 0x1, R90 ;  /* 0x000000010d617824 */ /* 0x000fe200078e025a */
[C---:B------:R-:W-:Y:S04]  /*5230*/  ISETP.NE.AND P0, PT, R29.reuse, 0x2, PT ;  /* 0x000000021d00780c */ /* 0x040fe80003f05270 */
[----:B------:R-:W-:Y:S01]  /*5240*/  SEL R3, RZ, 0x1, P0 ;  /* 0x00000001ff037807 */ /* 0x000fe20000000000 */
[----:B------:R-:W-:Y:S01]  /*5250*/  IMAD.U32 R10, RZ, RZ, UR8 ;  /* 0x00000008ff0a7e24 */ /* 0x000fe2000f8e00ff */
[----:B------:R-:W-:Y:S01]  /*5260*/  @!UP1 UIADD3 UR8, UPT, UPT, UR6, 0x400, URZ ;  /* 0x0000040006089890 */ /* 0x000fe2000fffe0ff */
[----:B------:R-:W-:Y:S01]  /*5270*/  SEL R29, R29, RZ, P0 ;  /* 0x000000ff1d1d7207 */ /* 0x000fe20000000000 */
[----:B------:R-:W-:Y:S01]  /*5280*/  VOTEU.ALL UP1, P5 ;  /* 0x0000000000ff7886 */ /* 0x000fe20002820000 */
[----:B------:R-:W-:Y:S02]  /*5290*/  LOP3.LUT R28, R28, R3, RZ, 0x3c, !PT ;  /* 0x000000031c1c7212 */ /* 0x000fe400078e3cff */
[----:B------:R-:W-:Y:S01]  /*52a0*/  IMAD.U32 R11, RZ, RZ, UR7 ;  /* 0x00000007ff0b7e24 */ /* 0x000fe2000f8e00ff */
[----:B------:R-:W-:Y:S04]  /*52b0*/  @!P5 R2UR UR16, R10 ;  /* 0x000000000a10d2ca */ /* 0x000fe800000e0000 */
[----:B------:R-:W-:Y:S11]  /*52c0*/  @!P5 R2UR UR17, R11 ;  /* 0x000000000b11d2ca */ /* 0x000ff600000e0000 */
[----:B------:R-:W-:Y:S02]  /*52d0*/  @!UPT UIADD3 URZ, UPT, UPT, URZ, URZ, URZ ;  /* 0x000000fffffff290 */ /* 0x000fe4000fffe0ff */
[----:B------:R3:W-:Y:S01]  /*52e0*/  @!UP1 UTMALDG.3D [UR8], [UR16], desc[UR14] ;  /* 0x00000e08100095b4 */ /* 0x0007e20008011000 */
[----:B------:R3:W-:Y:S01]  /*52f0*/  @!P5 SYNCS.ARRIVE.TRANS64.RED.A0TR RZ, [UR6+0x1b0], R25 ;  /* 0x0001b019ffffd9a7 */ /* 0x0007e20008300406 */
[----:B------:R-:W-:Y:S01]  /*5300*/  UPLOP3.LUT UP1, UPT, UPT, UPT, UPT, 0x80, 0x8 ;  /* 0x000000000008789c */ /* 0x000fe20003f2f070 */
[----:B------:R-:W-:Y:S01]  /*5310*/  SYNCS.ARRIVE.TRANS64.RED.A1T0 RZ, [UR37], RZ ;  /* 0x000000ffffff79a7 */ /* 0x000fe20008100425 */
[----:B------:R-:W-:Y:S09]  /*5320*/  @P3 BRA `(.L_x_99) ;  /* 0xfffffff400b43947 */ /* 0x000ff2000383ffff */
[----:B------:R-:W-:Y:S07]  /*5330*/  MOV R0, UR6 ;  /* 0x0000000600007c02 */ /* 0x000fee0008000f00 */
.L_x_100:
[----:B-1----:R-:W-:-:S04]  /*5340*/  SHF.L.U32 R3, R30, 0x1f, RZ ;  /* 0x0000001f1e037819 */ /* 0x002fc800000006ff */
[----:B------:R1:W2:Y:S03]  /*5350*/  SYNCS.PHASECHK.TRANS64.TRYWAIT P0, [R0+URZ+0x1b8], R3 ;  /* 0x0001b803000075a7 */ /* 0x0002a600080011ff */
[----:B--2---:R-:W-:Y:S05]  /*5360*/  @!P0 NANOSLEEP.SYNCS 0x989680 ;  /* 0x009896800000895d */ /* 0x004fea0003900000 */
[----:B------:R-:W2:Y:S02]  /*5370*/  @!P0 SYNCS.PHASECHK.TRANS64 P0, [R0+URZ+0x1b8], R3 ;  /* 0x0001b803000085a7 */ /* 0x000ea400080010ff */
[----:B--23--:R-:W-:Y:S05]  /*5380*/  @P0 EXIT ;  /* 0x000000000000094d */ /* 0x00cfea0003800000 */
[----:B------:R-:W-:Y:S05]  /*5390*/  BRA `(.L_x_100) ;  /* 0xfffffffc00e87947 */ /* 0x000fea000383ffff */
.L_x_91:
[----:B------:R-:W-:-:S06]  /*53a0*/  UISETP.GE.AND UP1, UPT, UR8, 0x4, UPT ;  /* 0x000000040800788c */ /* 0x000fcc000bf26270 */
[----:B------:R-:W-:-:S13]  /*53b0*/  PLOP3.LUT P0, PT, PT, PT, UP1, 0x80, 0x8 ;  /* 0x000000000008781c */ /* 0x000fda0003f0f018 */
[----:B------:R-:W-:Y:S05]  /*53c0*/  @!P0 EXIT ;  /* 0x000000000000894d */ /* 0x000fea0003800000 */
[----:B------:R-:W-:Y:S01]  /*53d0*/  BAR.SYNC.DEFER_BLOCKING 0x6, 0xa0 ;  /* 0x0182800000007b1d */ /* 0x000fe20000010000 */
[C---:B------:R-:W-:Y:S02]  /*53e0*/  IMAD.SHL.U32 R5, R101.reuse, 0x40, RZ ;  /* 0x0000004065057824 */ /* 0x040fe400078e00ff */
[----:B------:R-:W-:Y:S02]  /*53f0*/  HFMA2 R111, -RZ, RZ, 0, 0 ;  /* 0x00000000ff6f7431 */ /* 0x000fe400000001ff */
[C---:B------:R-:W-:Y:S01]  /*5400*/  IMAD.SHL.U32 R0, R101.reuse, 0x20, RZ ;  /* 0x0000002065007824 */ /* 0x040fe200078e00ff */
[----:B------:R-:W-:Y:S01]  /*5410*/  CS2R R106, SRZ ;  /* 0x00000000006a7805 */ /* 0x000fe2000001ff00 */
[----:B------:R-:W-:Y:S01]  /*5420*/  IMAD.SHL.U32 R2, R101, 0x2, RZ ;  /* 0x0000000265027824 */ /* 0x000fe200078e00ff */
[----:B------:R-:W-:Y:S01]  /*5430*/  UMOV UR43, 0x400 ;  /* 0x00000400002b7882 */ /* 0x000fe20000000000 */
[----:B------:R-:W1:Y:S01]  /*5440*/  LDC R99, c[0x0][0x370] ;  /* 0x0000dc00ff637b82 */ /* 0x000e620000000800 */
[----:B------:R-:W-:Y:S01]  /*5450*/  ULEA UR43, UR37, UR43, 0x18 ;  /* 0x0000002b252b7291 */ /* 0x000fe2000f8ec0ff */
[----:B------:R-:W-:Y:S01]  /*5460*/  LOP3.LUT R7, R5, 0x180, RZ, 0xc0, !PT ;  /* 0x0000018005077812 */ /* 0x000fe200078ec0ff */
[C---:B------:R-:W-:Y:S01]  /*5470*/  IMAD.SHL.U32 R103, R101.reuse, 0x8, RZ ;  /* 0x0000000865677824 */ /* 0x040fe200078e00ff */
[----:B------:R-:W-:Y:S01]  /*5480*/  LOP3.LUT R0, R0, 0xc00, RZ, 0xc0, !PT ;  /* 0x00000c0000007812 */ /* 0x000fe200078ec0ff */
[----:B------:R-:W-:Y:S01]  /*5490*/  IMAD.U32 R46, R101, 0x10000, RZ ;  /* 0x00010000652e7824 */ /* 0x000fe200078e00ff */
[----:B------:R-:W-:Y:S01]  /*54a0*/  LOP3.LUT R2, R7, 0x20, R2, 0xf8, !PT ;  /* 0x0000002007027812 */ /* 0x000fe200078ef802 */
[----:B------:R-:W-:Y:S01]  /*54b0*/  UIADD3 UR4, UPT, UPT, UR43, 0x1400, URZ ;  /* 0x000014002b047890 */ /* 0x000fe2000fffe0ff */
[----:B------:R-:W2:Y:S01]  /*54c0*/  LDC R42, c[0x0][0xb0c] ;  /* 0x0002c300ff2a7b82 */ /* 0x000ea20000000800 */
[----:B------:R-:W-:Y:S01]  /*54d0*/  LOP3.LUT R0, R0, 0x40, R5, 0xf8, !PT ;  /* 0x0000004000007812 */ /* 0x000fe200078ef805 */
[----:B------:R-:W-:Y:S01]  /*54e0*/  IMAD.MOV.U32 R44, RZ, RZ, RZ ;  /* 0x000000ffff2c7224 */ /* 0x000fe200078e00ff */
[----:B------:R-:W-:Y:S01]  /*54f0*/  LOP3.LUT R103, R2, 0x30, R103, 0x78, !PT ;  /* 0x0000003002677812 */ /* 0x000fe200078e7867 */
[----:B------:R-:W-:Y:S01]  /*5500*/  IMAD.MOV.U32 R108, RZ, RZ, RZ ;  /* 0x000000ffff6c7224 */ /* 0x000fe200078e00ff */
[----:B------:R-:W-:Y:S01]  /*5510*/  LOP3.LUT R0, R0, 0x200, R5, 0xf8, !PT ;  /* 0x0000020000007812 */ /* 0x000fe200078ef805 */
[----:B------:R-:W-:Y:S01]  /*5520*/  IMAD.SHL.U32 R5, R101, 0x10, RZ ;  /* 0x0000001065057824 */ /* 0x000fe200078e00ff */
[----:B------:R-:W-:Y:S01]  /*5530*/  LOP3.LUT R46, R46, 0x600000, RZ, 0xc0, !PT ;  /* 0x006000002e2e7812 */ /* 0x000fe200078ec0ff */
[----:B------:R-:W4:Y:S01]  /*5540*/  LDC R98, c[0x0][0xb20] ;  /* 0x0002c800ff627b82 */ /* 0x000f220000000800 */
[----:B------:R-:W3:Y:S01]  /*5550*/  LDS R3, [UR43+0x280] ;  /* 0x0002802bff037984 */ /* 0x000ee20008000800 */
[----:B------:R-:W-:Y:S01]  /*5560*/  LOP3.LUT R103, R0, R103, RZ, 0xfc, !PT ;  /* 0x0000006700677212 */ /* 0x000fe200078efcff */
[----:B------:R-:W-:Y:S01]  /*5570*/  IMAD.U32 R109, RZ, RZ, UR4 ;  /* 0x00000004ff6d7e24 */ /* 0x000fe2000f8e00ff */
[----:B------:R-:W-:Y:S01]  /*5580*/  LOP3.LUT R5, R5, 0x20, RZ, 0xc0, !PT ;  /* 0x0000002005057812 */ /* 0x000fe200078ec0ff */
[----:B------:R-:W1:Y:S01]  /*5590*/  LDCU.64 UR46, c[0x0][0x348] ;  /* 0x00006900ff2e77ac */ /* 0x000e620008000a00 */
[----:B------:R-:W-:-:S02]  /*55a0*/  IADD3 R102, PT, PT, R103, UR43, RZ ;  /* 0x0000002b67667c10 */ /* 0x000fc4000fffe0ff */
[----:B------:R-:W1:Y:S01]  /*55b0*/  LDC R41, c[0x0][0xb30] ;  /* 0x0002cc00ff297b82 */ /* 0x000e620000000800 */
[----:B------:R-:W1:Y:S01]  /*55c0*/  LDCU.64 UR38, c[0x0][0x888] ;  /* 0x00011100ff2677ac */ /* 0x000e620008000a00 */
[----:B------:R-:W-:Y:S01]  /*55d0*/  IADD3 R102, PT, PT, -R5, 0x400, R102 ;  /* 0x0000040005667810 */ /* 0x000fe20007ffe166 */
[----:B------:R-:W-:-:S05]  /*55e0*/  UIADD3 UR42, UPT, UPT, UR43, 0x400, URZ ;  /* 0x000004002b2a7890 */ /* 0x000fca000fffe0ff */
[----:B------:R-:W1:Y:S08]  /*55f0*/  LDC.64 R88, c[0x0][0xb10] ;  /* 0x0002c400ff587b82 */ /* 0x000e700000000a00 */
[----:B------:R-:W1:Y:S08]  /*5600*/  LDC.64 R38, c[0x0][0xb18] ;  /* 0x0002c600ff267b82 */ /* 0x000e700000000a00 */
[----:B------:R-:W1:Y:S08]  /*5610*/  LDC.64 R84, c[0x0][0x888] ;  /* 0x00022200ff547b82 */ /* 0x000e700000000a00 */
[----:B------:R-:W1:Y:S01]  /*5620*/  LDC.64 R36, c[0x0][0xb28] ;  /* 0x0002ca00ff247b82 */ /* 0x000e620000000a00 */
[----:B---3--:R-:W-:-:S07]  /*5630*/  IMAD.IADD R46, R3, 0x1, R46 ;  /* 0x00000001032e7824 */ /* 0x008fce00078e022e */
[----:B------:R-:W3:Y:S08]  /*5640*/  LDC.64 R86, c[0x0][0x890] ;  /* 0x00022400ff567b82 */ /* 0x000ef00000000a00 */
[----:B------:R-:W1:Y:S08]  /*5650*/  LDC.64 R82, c[0x0][0x8b0] ;  /* 0x00022c00ff527b82 */ /* 0x000e700000000a00 */
[----:B------:R-:W1:Y:S08]  /*5660*/  LDC.64 R80, c[0x0][0x8a8] ;  /* 0x00022a00ff507b82 */ /* 0x000e700000000a00 */
[----:B--2-4-:R-:W1:Y:S02]  /*5670*/  LDC R100, c[0x0][0x374] ;  /* 0x0000dd00ff647b82 */ /* 0x014e640000000800 */
.L_x_118:
[----:B------:R-:W-:Y:S02]  /*5680*/  LEA R0, R111, UR43, 0x3 ;  /* 0x0000002b6f007c11 */ /* 0x000fe4000f8e18ff */
[----:B------:R-:W-:Y:S02]  /*5690*/  SHF.L.U32 R3, R107, 0x1f, RZ ;  /* 0x0000001f6b037819 */ /* 0x000fe400000006ff */
[----:B------:R-:W-:Y:S02]  /*56a0*/  LEA R16, R111, UR43, 0x4 ;  /* 0x0000002b6f107c11 */ /* 0x000fe4000f8e20ff */
[----:B--2---:R-:W2:Y:S02]  /*56b0*/  SYNCS.PHASECHK.TRANS64.TRYWAIT P0, [R0+URZ+0x1d0], R3 ;  /* 0x0001d003000075a7 */ /* 0x004ea400080011ff */
[----:B-12---:R-:W-:Y:S05]  /*56c0*/  @!P0 BRA `(.L_x_101) ;  /* 0x0000002800748947 */ /* 0x006fea0003800000 */
.L_x_196:
[----:B------:R-:W4:Y:S01]  /*56d0*/  LDC.64 R12, c[0x0][0xb10] ;  /* 0x0002c400ff0c7b82 */ /* 0x000f220000000a00 */
[----:B------:R-:W3:Y:S01]  /*56e0*/  LDS.128 R16, [R16+0x260] ;  /* 0x0002600010107984 */ /* 0x000ee20000000c00 */
[----:B-1----:R-:W-:Y:S01]  /*56f0*/  ISETP.NE.AND P1, PT, R41, 0x1, PT ;  /* 0x000000012900780c */ /* 0x002fe20003f25270 */
[----:B--2---:R-:W-:Y:S01]  /*5700*/  VIADD R0, R0, 0x1e0 ;  /* 0x000001e000007836 */ /* 0x004fe20000000000 */
[----:B------:R-:W-:Y:S04]  /*5710*/  ISETP.GE.AND P0, PT, R40, 0x1, PT ;  /* 0x000000012800780c */ /* 0x000fe80003f06270 */
[----:B------:R-:W1:Y:S01]  /*5720*/  LDC.64 R10, c[0x0][0xb18] ;  /* 0x0002c600ff0a7b82 */ /* 0x000e620000000a00 */
[----:B------:R-:W-:Y:S01]  /*5730*/  PRMT R0, RZ, 0x654, R0 ;  /* 0x00000654ff007816 */ /* 0x000fe20000000000 */
[----:B------:R-:W-:Y:S01]  /*5740*/  @!PT LDS RZ, [RZ] ;  /* 0x00000000fffff984 */ /* 0x000fe20000000800 */
[----:B------:R-:W-:Y:S01]  /*5750*/  @!PT LDS RZ, [RZ] ;  /* 0x00000000fffff984 */ /* 0x000fe20000000800 */
[----:B------:R-:W-:Y:S01]  /*5760*/  @!PT LDS RZ, [RZ] ;  /* 0x00000000fffff984 */ /* 0x000fe20000000800 */
[----:B------:R-:W-:Y:S01]  /*5770*/  @!PT LDS RZ, [RZ] ;  /* 0x00000000fffff984 */ /* 0x000fe20000000800 */
[----:B------:R2:W-:Y:S06]  /*5780*/  MEMBAR.ALL.CTA ;  /* 0x0000000000007992 */ /* 0x0005ec0000008000 */
[----:B--2---:R-:W2:Y:S01]  /*5790*/  FENCE.VIEW.ASYNC.S ;  /* 0x00000000000073c6 */ /* 0x004ea20000000000 */
[----:B------:R-:W1:Y:S08]  /*57a0*/  @!P1 LDC R14, c[0x0][0xb20] ;  /* 0x0002c800ff0e9b82 */ /* 0x000e700000000800 */
[----:B------:R-:W1:Y:S01]  /*57b0*/  @!P1 LDC R9, c[0x0][0xb0c] ;  /* 0x0002c300ff099b82 */ /* 0x000e620000000800 */
[----:B--2---:R2:W-:Y:S01]  /*57c0*/  SYNCS.ARRIVE.TRANS64.RED.A1T0 RZ, [R0+URZ], RZ ;  /* 0x000000ff00ff79a7 */ /* 0x0045e200081004ff */
[----:B---3--:R-:W-:Y:S04]  /*57d0*/  LOP3.LUT P4, RZ, R18, 0x1, RZ, 0xc0, !PT ;  /* 0x0000000112ff7812 */ /* 0x008fe8000788c0ff */
[----:B------:R-:W-:Y:S09]  /*57e0*/  P2R R110, PR, RZ, 0x10 ;  /* 0x00000010ff6e7803 */ /* 0x000ff20000000000 */
[----:B------:R-:W-:Y:S02]  /*57f0*/  @P4 MOV R45, R16 ;  /* 0x00000010002d4202 */ /* 0x000fe40000000f00 */
[----:B------:R-:W-:Y:S01]  /*5800*/  @P4 LOP3.LUT R43, R17, 0xffff, RZ, 0xc0, !PT ;  /* 0x0000ffff112b4812 */ /* 0x000fe200078ec0ff */
[----:B--2-4-:R-:W-:Y:S06]  /*5810*/  @!P0 BRA `(.L_x_102) ;  /* 0x0000000000a48947 */ /* 0x014fec0003800000 */
[----:B------:R-:W-:Y:S01]  /*5820*/  IMAD.HI.U32 R21, R100, R39, RZ ;  /* 0x0000002764157227 */ /* 0x000fe200078e00ff */
[----:B------:R-:W-:Y:S02]  /*5830*/  ISETP.NE.AND P0, PT, R38, 0x1, PT ;  /* 0x000000012600780c */ /* 0x000fe40003f05270 */
[----:B------:R-:W-:Y:S01]  /*5840*/  ISETP.NE.AND P2, PT, R40, 0x1, PT ;  /* 0x000000012800780c */ /* 0x000fe20003f45270 */
[----:B------:R-:W-:Y:S01]  /*5850*/  IMAD.HI.U32 R20, R99, R88, RZ ;  /* 0x0000005863147227 */ /* 0x000fe200078e00ff */
[----:B------:R-:W-:Y:S02]  /*5860*/  SHF.R.U32.HI R21, RZ, R98, R21 ;  /* 0x00000062ff157219 */ /* 0x000fe40000011615 */
[----:B------:R-:W-:Y:S01]  /*5870*/  ISETP.NE.AND P3, PT, R42, 0x1, PT ;  /* 0x000000012a00780c */ /* 0x000fe20003f65270 */
[----:B------:R-:W-:Y:S01]  /*5880*/  IMAD.HI.U32 R24, R45, R88, RZ ;  /* 0x000000582d187227 */ /* 0x000fe200078e00ff */
[----:B------:R-:W-:Y:S02]  /*5890*/  SHF.R.U32.HI R20, RZ, R89, R20 ;  /* 0x00000059ff147219 */ /* 0x000fe40000011614 */
[----:B------:R-:W-:Y:S01]  /*58a0*/  SEL R3, R100, R21, !P0 ;  /* 0x0000001564037207 */ /* 0x000fe20004000000 */
[----:B------:R-:W-:Y:S01]  /*58b0*/  IMAD.HI.U32 R21, R43, R39, RZ ;  /* 0x000000272b157227 */ /* 0x000fe200078e00ff */
[----:B------:R-:W-:Y:S02]  /*58c0*/  SEL R7, R99, R20, !P3 ;  /* 0x0000001463077207 */ /* 0x000fe40005800000 */
[----:B------:R-:W-:Y:S01]  /*58d0*/  SHF.R.U32.HI R24, RZ, R89, R24 ;  /* 0x00000059ff187219 */ /* 0x000fe20000011618 */
[-C--:B------:R-:W-:Y:S04]  /*58e0*/  IMAD.HI.U32 R20, R3, R36.reuse, RZ ;  /* 0x0000002403147227 */ /* 0x080fe800078e00ff */
[----:B------:R-:W-:Y:S01]  /*58f0*/  IMAD.HI.U32 R22, R7, R36, RZ ;  /* 0x0000002407167227 */ /* 0x000fe200078e00ff */
[-C--:B------:R-:W-:Y:S02]  /*5900*/  @P2 SHF.R.U32.HI R3, RZ, R37.reuse, R20 ;  /* 0x00000025ff032219 */ /* 0x080fe40000011614 */
[----:B------:R-:W-:Y:S02]  /*5910*/  SHF.R.U32.HI R20, RZ, R98, R21 ;  /* 0x00000062ff147219 */ /* 0x000fe40000011615 */
[----:B------:R-:W-:Y:S01]  /*5920*/  @P2 SHF.R.U32.HI R7, RZ, R37, R22 ;  /* 0x00000025ff072219 */ /* 0x000fe20000011616 */
[C---:B------:R-:W-:Y:S01]  /*5930*/  IMAD R2, R40.reuse, R3, RZ ;  /* 0x0000000328027224 */ /* 0x040fe200078e02ff */
[----:B------:R-:W-:Y:S02]  /*5940*/  SEL R5, R43, R20, !P0 ;  /* 0x000000142b057207 */ /* 0x000fe40004000000 */
[----:B------:R-:W-:Y:S01]  /*5950*/  SEL R3, R45, R24, !P3 ;  /* 0x000000182d037207 */ /* 0x000fe20005800000 */
[----:B------:R-:W-:Y:S01]  /*5960*/  IMAD R4, R40, R7, RZ ;  /* 0x0000000728047224 */ /* 0x000fe200078e02ff */
[C---:B------:R-:W-:Y:S01]  /*5970*/  ISETP.GE.AND P0, PT, R5.reuse, R2, PT ;  /* 0x000000020500720c */ /* 0x040fe20003f06270 */
[----:B------:R-:W-:Y:S03]  /*5980*/  IMAD.HI.U32 R6, R5, R36, RZ ;  /* 0x0000002405067227 */ /* 0x000fe600078e00ff */
[----:B------:R-:W-:Y:S01]  /*5990*/  ISETP.GE.OR P0, PT, R3, R4, P0 ;  /* 0x000000040300720c */ /* 0x000fe20000706670 */
[----:B------:R-:W-:Y:S01]  /*59a0*/  IMAD.MOV R4, RZ, RZ, -R3 ;  /* 0x000000ffff047224 */ /* 0x000fe200078e0a03 */
[-C--:B------:R-:W-:Y:S03]  /*59b0*/  SHF.R.U32.HI R6, RZ, R37.reuse, R6 ;  /* 0x00000025ff067219 */ /* 0x080fe60000011606 */
[----:B------:R-:W-:Y:S01]  /*59c0*/  IMAD R45, R42, R4, R45 ;  /* 0x000000042a2d7224 */ /* 0x000fe200078e022d */
[----:B------:R-:W-:Y:S05]  /*59d0*/  SEL R15, R5, R6, !P2 ;  /* 0x00000006050f7207 */ /* 0x000fea0005000000 */
[----:B------:R-:W-:Y:S02]  /*59e0*/  IMAD.MOV R6, RZ, RZ, -R15 ;  /* 0x000000ffff067224 */ /* 0x000fe400078e0a0f */
[C---:B------:R-:W-:Y:S04]  /*59f0*/  @!P0 IMAD.HI.U32 R2, R3.reuse, R36, RZ ;  /* 0x0000002403028227 */ /* 0x040fe800078e00ff */
[----:B------:R-:W-:Y:S01]  /*5a00*/  IMAD R6, R40, R6, R5 ;  /* 0x0000000628067224 */ /* 0x000fe200078e0205 */
[----:B------:R-:W-:Y:S04]  /*5a10*/  @!P0 SHF.R.U32.HI R2, RZ, R37, R2 ;  /* 0x00000025ff028219 */ /* 0x000fe80000011602 */
[----:B------:R-:W-:Y:S02]  /*5a20*/  @!P0 SEL R0, R3, R2, !P2 ;  /* 0x0000000203008207 */ /* 0x000fe40005000000 */
[----:B------:R-:W-:Y:S02]  /*5a30*/  IADD3 R2, PT, PT, -R5, RZ, RZ ;  /* 0x000000ff05027210 */ /* 0x000fe40007ffe1ff */
[----:B------:R-:W-:Y:S01]  /*5a40*/  @!P0 IADD3 R8, PT, PT, R15, -R0, RZ ;  /* 0x800000000f088210 */ /* 0x000fe20007ffe0ff */
[----:B------:R-:W-:Y:S02]  /*5a50*/  @!P0 IMAD R0, R7, R6, R0 ;  /* 0x0000000607008224 */ /* 0x000fe400078e0200 */
[----:B------:R-:W-:Y:S02]  /*5a60*/  IMAD R43, R38, R2, R43 ;  /* 0x00000002262b7224 */ /* 0x000fe400078e022b */
[----:B------:R-:W-:Y:S02]  /*5a70*/  @!P0 IMAD R5, R8, R40, R3 ;  /* 0x0000002808058224 */ /* 0x000fe400078e0203 */
[----:B------:R-:W-:Y:S04]  /*5a80*/  @!P0 IMAD.MOV.U32 R3, RZ, RZ, R0 ;  /* 0x000000ffff038224 */ /* 0x000fe800078e0000 */
[----:B------:R-:W-:Y:S02]  /*5a90*/  IMAD R45, R3, R42, R45 ;  /* 0x0000002a032d7224 */ /* 0x000fe400078e022d */
[----:B------:R-:W-:Y:S07]  /*5aa0*/  IMAD R43, R5, R38, R43 ;  /* 0x00000026052b7224 */ /* 0x000fee00078e022b */
.L_x_102:
[----:B------:R-:W-:Y:S01]  /*5ab0*/  @!P1 IMAD.HI.U32 R0, R45, R12, RZ ;  /* 0x0000000c2d009227 */ /* 0x000fe200078e00ff */
[----:B-1----:R-:W-:Y:S01]  /*5ac0*/  @!P1 ISETP.NE.AND P0, PT, R10, 0x1, PT ;  /* 0x000000010a00980c */ /* 0x002fe20003f05270 */
[----:B------:R-:W-:Y:S01]  /*5ad0*/  ULOP3.LUT UP0, URZ, UR42, 0x1b0, URZ, 0xc0, !UPT ;  /* 0x000001b02aff7892 */ /* 0x000fe2000f80c0ff */
[----:B------:R-:W-:Y:S01]  /*5ae0*/  @!P1 ISETP.NE.AND P2, PT, R9, 0x1, PT ;  /* 0x000000010900980c */ /* 0x000fe20003f45270 */
[----:B------:R-:W-:Y:S01]  /*5af0*/  @!P1 IMAD.HI.U32 R3, R43, R11, RZ ;  /* 0x0000000b2b039227 */ /* 0x000fe200078e00ff */
[----:B------:R-:W-:Y:S02]  /*5b00*/  @!P1 SHF.R.U32.HI R0, RZ, R13, R0 ;  /* 0x0000000dff009219 */ /* 0x000fe40000011600 */
[----:B------:R-:W-:Y:S01]  /*5b10*/  @P4 SHF.R.U32.HI R105, RZ, 0x10, R17 ;  /* 0x00000010ff694819 */ /* 0x000fe20000011611 */
[----:B------:R-:W-:Y:S01]  /*5b20*/  VIADD R111, R111, 0x1 ;  /* 0x000000016f6f7836 */ /* 0x000fe20000000000 */
[----:B------:R-:W-:Y:S02]  /*5b30*/  @!P1 SHF.R.U32.HI R2, RZ, R14, R3 ;  /* 0x0000000eff029219 */ /* 0x000fe40000011603 */
[----:B------:R-:W-:Y:S02]  /*5b40*/  @!P1 SEL R3, R45, R0, !P2 ;  /* 0x000000002d039207 */ /* 0x000fe40005000000 */
[----:B------:R-:W-:Y:S05]  /*5b50*/  @!P1 SEL R2, R43, R2, !P0 ;  /* 0x000000022b029207 */ /* 0x000fea0004000000 */
[----:B------:R-:W-:Y:S02]  /*5b60*/  @!P1 IMAD.IADD R0, R2, 0x1, -R3 ;  /* 0x0000000102009824 */ /* 0x000fe400078e0a03 */
[----:B------:R-:W-:Y:S02]  /*5b70*/  @!P1 IMAD.IADD R2, R3, 0x1, -R2 ;  /* 0x0000000103029824 */ /* 0x000fe400078e0a02 */
[----:B------:R-:W-:Y:S02]  /*5b80*/  @!P1 IMAD R45, R0, R9, R45 ;  /* 0x00000009002d9224 */ /* 0x000fe400078e022d */
[----:B------:R-:W-:Y:S01]  /*5b90*/  @!P1 IMAD R43, R2, R10, R43 ;  /* 0x0000000a022b9224 */ /* 0x000fe200078e022b */
[----:B------:R-:W-:Y:S06]  /*5ba0*/  BRA.U !UP0, `(.L_x_103) ;  /* 0x0000000108407547 */ /* 0x000fec000b800000 */
[----:B------:R-:W1:Y:S01]  /*5bb0*/  LDCU.64 UR8, c[0x4][0x80] ;  /* 0x01001000ff0877ac */ /* 0x000e620008000a00 */
[----:B------:R-:W-:Y:S01]  /*5bc0*/  MOV R3, 0x0 ;  /* 0x0000000000037802 */ /* 0x000fe20000000f00 */
[----:B------:R-:W-:Y:S02]  /*5bd0*/  HFMA2 R12, -RZ, RZ, 0, 5.9604644775390625e-08 ;  /* 0x00000001ff0c7431 */ /* 0x000fe400000001ff */
[----:B------:R-:W-:Y:S02]  /*5be0*/  IMAD.MOV.U32 R8, RZ, RZ, 0x70 ;  /* 0x00000070ff087424 */ /* 0x000fe400078e00ff */
[----:B------:R-:W-:Y:S01]  /*5bf0*/  IMAD.MOV.U32 R13, RZ, RZ, RZ ;  /* 0x000000ffff0d7224 */ /* 0x000fe200078e00ff */
[----:B------:R-:W2:Y:S01]  /*5c00*/  LDCU.64 UR6, c[0x4][0x88] ;  /* 0x01001100ff0677ac */ /* 0x000ea20008000a00 */
[----:B------:R-:W3:Y:S01]  /*5c10*/  LDC.64 R2, c[0x4][R3] ;  /* 0x0100000003027b82 */ /* 0x000ee20000000a00 */
[----:B------:R-:W4:Y:S01]  /*5c20*/  LDCU.64 UR4, c[0x4][0x8] ;  /* 0x01000100ff0477ac */ /* 0x000f220008000a00 */
[----:B-1----:R-:W-:Y:S01]  /*5c30*/  MOV R5, UR9 ;  /* 0x0000000900057c02 */ /* 0x002fe20008000f00 */
[----:B------:R-:W-:Y:S01]  /*5c40*/  IMAD.U32 R4, RZ, RZ, UR8 ;  /* 0x00000008ff047e24 */ /* 0x000fe2000f8e00ff */
[----:B--2---:R-:W-:Y:S01]  /*5c50*/  MOV R7, UR7 ;  /* 0x0000000700077c02 */ /* 0x004fe20008000f00 */
[----:B------:R-:W-:Y:S01]  /*5c60*/  IMAD.U32 R6, RZ, RZ, UR6 ;  /* 0x00000006ff067e24 */ /* 0x000fe2000f8e00ff */
[----:B----4-:R-:W-:Y:S01]  /*5c70*/  MOV R11, UR5 ;  /* 0x00000005000b7c02 */ /* 0x010fe20008000f00 */
[----:B------:R-:W-:Y:S02]  /*5c80*/  IMAD.U32 R10, RZ, RZ, UR4 ;  /* 0x00000004ff0a7e24 */ /* 0x000fe4000f8e00ff */
[----:B------:R-:W-:Y:S07]  /*5c90*/  LEPC R20, `(.L_x_103) ;  /* 0x000000001014794e */ /* 0x000fee0000000000 */
[----:B---3-5:R-:W-:Y:S05]  /*5ca0*/  CALL.ABS.NOINC R2 ;  /* 0x0000000002007343 */ /* 0x028fea0003c00000 */
.L_x_103:
[----:B------:R-:W-:Y:S01]  /*5cb0*/  LOP3.LUT P0, RZ, R109, 0x1b0, RZ, 0xc0, !PT ;  /* 0x000001b06dff7812 */ /* 0x000fe2000780c0ff */
[----:B------:R-:W-:Y:S11]  /*5cc0*/  BSSY.RECONVERGENT B6, `(.L_x_104) ;  /* 0x0000013000067945 */ /* 0x000ff60003800200 */
[----:B------:R-:W-:Y:S01]  /*5cd0*/  @!UPT UIADD3 URZ, UPT, UPT, URZ, URZ, URZ ;  /* 0x000000fffffff290 */ /* 0x000fe2000fffe0ff */
[----:B------:R-:W-:Y:S05]  /*5ce0*/  @!P0 BRA `(.L_x_105) ;  /* 0x0000000000408947 */ /* 0x000fea0003800000 */
        /* <DEDUP_REMOVED lines=16> */
.L_x_105:
[----:B------:R-:W-:Y:S05]  /*5df0*/  BSYNC.RECONVERGENT B6 ;  /* 0x0000000000067941 */ /* 0x000fea0003800200 */
.L_x_104:
[----:B------:R-:W-:Y:S01]  /*5e00*/  ISETP.NE.U32.AND P3, PT, R86, RZ, PT ;  /* 0x000000ff5600720c */ /* 0x000fe20003f65070 */
[----:B------:R-:W-:Y:S01]  /*5e10*/  UISETP.NE.AND UP1, UPT, UR44, URZ, UPT ;  /* 0x000000ff2c00728c */ /* 0x000fe2000bf25270 */
[----:B------:R-:W-:Y:S02]  /*5e20*/  ISETP.NE.U32.AND P4, PT, R82, RZ, PT ;  /* 0x000000ff5200720c */ /* 0x000fe40003f85070 */
[----:B------:R-:W-:Y:S02]  /*5e30*/  ISETP.NE.AND.EX P3, PT, R87, RZ, PT, P3 ;  /* 0x000000ff5700720c */ /* 0x000fe40003f65330 */
[----:B------:R-:W-:Y:S02]  /*5e40*/  PLOP3.LUT P1, PT, PT, PT, PT, 0x8, 0x80 ;  /* 0x000000000080781c */ /* 0x000fe40003f2e170 */
[----:B------:R-:W-:Y:S02]  /*5e50*/  PLOP3.LUT P0, PT, PT, PT, UP1, 0x80, 0x8 ;  /* 0x000000000008781c */ /* 0x000fe40003f0f018 */
[----:B------:R-:W-:Y:S02]  /*5e60*/  ISETP.NE.AND.EX P4, PT, R83, RZ, PT, P4 ;  /* 0x000000ff5300720c */ /* 0x000fe40003f85340 */
[----:B------:R-:W1:Y:S09]  /*5e70*/  @UP1 LDCU.64 UR4, c[0x0][0x888] ;  /* 0x00011100ff0417ac */ /* 0x000e720008000a00 */
[----:B------:R-:W-:Y:S01]  /*5e80*/  @P0 PLOP3.LUT P1, PT, P3, PT, PT, 0x80, 0x8 ;  /* 0x000000000008081c */ /* 0x000fe20001f2f070 */
[----:B-1----:R-:W-:Y:S04]  /*5e90*/  @UP1 UISETP.NE.U32.AND UP0, UPT, UR4, URZ, UPT ;  /* 0x000000ff0400128c */ /* 0x002fe8000bf05070 */
[----:B------:R-:W-:Y:S04]  /*5ea0*/  @UP1 UISETP.NE.AND.EX UP0, UPT, UR5, URZ, UPT, UP0 ;  /* 0x000000ff0500128c */ /* 0x000fe8000bf05300 */
[----:B------:R-:W-:Y:S01]  /*5eb0*/  @UP1 USEL UR4, URZ, 0xffffffff, UP0 ;  /* 0xffffffffff041887 */ /* 0x000fe20008000000 */
[----:B------:R-:W-:Y:S11]  /*5ec0*/  @!P3 BRA `(.L_x_106) ;  /* 0x00000000002cb947 */ /* 0x000ff60003800000 */
[----:B------:R-:W-:Y:S01]  /*5ed0*/  ISETP.NE.U32.AND P2, PT, R84, RZ, PT ;  /* 0x000000ff5400720c */ /* 0x000fe20003f45070 */
[----:B------:R-:W-:Y:S03]  /*5ee0*/  IMAD.MOV.U32 R96, RZ, RZ, 0x1 ;  /* 0x00000001ff607424 */ /* 0x000fe600078e00ff */
[----:B------:R-:W-:Y:S11]  /*5ef0*/  ISETP.NE.AND.EX P2, PT, R85, RZ, PT, P2 ;  /* 0x000000ff5500720c */ /* 0x000ff60003f45320 */
[----:B------:R-:W-:Y:S02]  /*5f00*/  @!UPT UIADD3 URZ, UPT, UPT, URZ, URZ, URZ ;  /* 0x000000fffffff290 */ /* 0x000fe4000fffe0ff */
[----:B------:R-:W1:Y:S01]  /*5f10*/  @P2 LDC.64 R2, c[0x0][0x888] ;  /* 0x00022200ff022b82 */ /* 0x000e620000000a00 */
[----:B------:R-:W-:Y:S04]  /*5f20*/  @P2 IMAD R0, R86, UR36, RZ ;  /* 0x0000002456002c24 */ /* 0x000fe8000f8e02ff */
[----:B-1----:R-:W-:Y:S04]  /*5f30*/  @P2 IMAD.WIDE R2, R0, 0x4, R2 ;  /* 0x0000000400022825 */ /* 0x002fe800078e0202 */
[----:B------:R-:W-:Y:S01]  /*5f40*/  HFMA2 R0, -RZ, RZ, 0, 5.9604644775390625e-08 ;  /* 0x00000001ff007431 */ /* 0x000fe200000001ff */
[----:B-----5:R1:W5:Y:S04]  /*5f50*/  @P2 LDG.E R49, desc[UR40][R2.64] ;  /* 0x0000002802312981 */ /* 0x020368000c1e1900 */
[----:B------:R-:W-:Y:S01]  /*5f60*/  @!P2 PRMT R96, R0, 0x7610, R96 ;  /* 0x000076100060a816 */ /* 0x000fe20000000060 */
[----:B-1----:R-:W2:Y:S06]  /*5f70*/  @!P2 LDC R49, c[0x0][0x880] ;  /* 0x00022000ff31ab82 */ /* 0x002eac0000000800 */
.L_x_106:
[----:B------:R-:W-:Y:S05]  /*5f80*/  @!P4 BRA `(.L_x_107) ;  /* 0x000000000020c947 */ /* 0x000fea0003800000 */
[----:B------:R-:W-:Y:S04]  /*5f90*/  ISETP.NE.U32.AND P2, PT, R80, RZ, PT ;  /* 0x000000ff5000720c */ /* 0x000fe80003f45070 */
[----:B------:R-:W-:Y:S11]  /*5fa0*/  ISETP.NE.AND.EX P2, PT, R81, RZ, PT, P2 ;  /* 0x000000ff5100720c */ /* 0x000ff60003f45320 */
[----:B------:R-:W-:Y:S02]  /*5fb0*/  @!UPT UIADD3 URZ, UPT, UPT, URZ, URZ, URZ ;  /* 0x000000fffffff290 */ /* 0x000fe4000fffe0ff */
[----:B------:R-:W1:Y:S01]  /*5fc0*/  @P2 LDC.64 R2, c[0x0][0x8a8] ;  /* 0x00022a00ff022b82 */ /* 0x000e620000000a00 */
[----:B------:R-:W-:Y:S04]  /*5fd0*/  @P2 IMAD R0, R82, UR36, RZ ;  /* 0x0000002452002c24 */ /* 0x000fe8000f8e02ff */
[----:B-1----:R-:W-:Y:S05]  /*5fe0*/  @P2 IMAD.WIDE R2, R0, 0x4, R2 ;  /* 0x0000000400022825 */ /* 0x002fea00078e0202 */
[----:B-----5:R1:W5:Y:S02]  /*5ff0*/  @P2 LDG.E R47, desc[UR40][R2.64] ;  /* 0x00000028022f2981 */ /* 0x020364000c1e1900 */
[----:B-1----:R-:W3:Y:S02]  /*6000*/  @!P2 LDC R47, c[0x0][0x8a0] ;  /* 0x00022800ff2fab82 */ /* 0x002ee40000000800 */
.L_x_107:
[----:B--2--5:R-:W-:Y:S01]  /*6010*/  @P0 FSETP.NEU.AND P4, PT, R49, RZ, PT ;  /* 0x000000ff3100020b */ /* 0x024fe20003f8d000 */
[----:B------:R-:W-:Y:S01]  /*6020*/  IMAD.U32 R0, RZ, RZ, UR4 ;  /* 0x00000004ff007e24 */ /* 0x000fe2000f8e00ff */
[----:B------:R-:W-:Y:S01]  /*6030*/  @P0 LOP3.LUT P2, RZ, R96, 0xff, RZ, 0xc0, !PT ;  /* 0x000000ff60ff0812 */ /* 0x000fe2000784c0ff */
[----:B------:R-:W-:Y:S01]  /*6040*/  BSSY B1, `(.L_x_108) ;  /* 0x0000039000017945 */ /* 0x000fe20003800000 */
[----:B------:R-:W-:Y:S02]  /*6050*/  @P0 SEL R9, RZ, 0xffffffff, P4 ;  /* 0xffffffffff090807 */ /* 0x000fe40002000000 */
[----:B------:R-:W-:Y:S02]  /*6060*/  CS2R R54, SRZ ;  /* 0x0000000000367805 */ /* 0x000fe4000001ff00 */
[----:B------:R-:W-:Y:S02]  /*6070*/  LEA R92, R44, UR43, 0x3 ;  /* 0x0000002b2c5c7c11 */ /* 0x000fe4000f8e18ff */
[----:B------:R-:W-:Y:S02]  /*6080*/  CS2R R52, SRZ ;  /* 0x0000000000347805 */ /* 0x000fe4000001ff00 */
[----:B------:R-:W-:Y:S02]  /*6090*/  @P1 SEL R9, R0, R9, !P2 ;  /* 0x0000000900091207 */ /* 0x000fe40005000000 */
[----:B------:R-:W-:Y:S02]  /*60a0*/  CS2R R58, SRZ ;  /* 0x00000000003a7805 */ /* 0x000fe4000001ff00 */
[----:B------:R-:W-:Y:S02]  /*60b0*/  SHF.L.U32 R7, R108, 0x1f, RZ ;  /* 0x0000001f6c077819 */ /* 0x000fe400000006ff */
[----:B------:R-:W-:Y:S02]  /*60c0*/  CS2R R56, SRZ ;  /* 0x0000000000387805 */ /* 0x000fe4000001ff00 */
[----:B------:R-:W-:Y:S02]  /*60d0*/  @P0 LOP3.LUT R9, R9, 0x1, RZ, 0xc0, !PT ;  /* 0x0000000109090812 */ /* 0x000fe400078ec0ff */
[C---:B------:R-:W-:Y:S02]  /*60e0*/  LEA.HI R5, R44.reuse, R44, RZ, 0x1 ;  /* 0x0000002c2c057211 */ /* 0x040fe400078f08ff */
[----:B------:R-:W-:Y:S02]  /*60f0*/  ISETP.NE.U32.OR P1, PT, R9, 0x1, !P0 ;  /* 0x000000010900780c */ /* 0x000fe40004725470 */
[----:B------:R-:W-:Y:S01]  /*6100*/  PLOP3.LUT P5, PT, PT, PT, PT, 0x8, 0x80 ;  /* 0x000000000080781c */ /* 0x000fe20003fae170 */
[C---:B------:R-:W-:Y:S01]  /*6110*/  IMAD.SHL.U32 R3, R5.reuse, 0x20, RZ ;  /* 0x0000002005037824 */ /* 0x040fe200078e00ff */
[----:B------:R-:W-:Y:S04]  /*6120*/  LOP3.LUT R5, R5, 0xffe, RZ, 0xc0, !PT ;  /* 0x00000ffe05057812 */ /* 0x000fe800078ec0ff */
[----:B------:R-:W-:Y:S01]  /*6130*/  LOP3.LUT R3, R3, 0xffffffc0, RZ, 0xc0, !PT ;  /* 0xffffffc003037812 */ /* 0x000fe200078ec0ff */
[----:B------:R-:W-:Y:S04]  /*6140*/  IMAD.IADD R32, R44, 0x1, -R5 ;  /* 0x000000012c207824 */ /* 0x000fe800078e0a05 */
[----:B------:R-:W-:Y:S01]  /*6150*/  @P1 SHF.L.U32 R2, R106, 0x1f, RZ ;  /* 0x0000001f6a021819 */ /* 0x000fe200000006ff */
[----:B------:R-:W-:Y:S03]  /*6160*/  IMAD.IADD R3, R46, 0x1, R3 ;  /* 0x000000012e037824 */ /* 0x000fe600078e0203 */
[----:B------:R-:W1:Y:S01]  /*6170*/  @P1 SYNCS.PHASECHK.TRANS64.TRYWAIT P0, [UR43+0x1b0], R2 ;  /* 0x0001b002ff0015a7 */ /* 0x000e62000800112b */
[----:B------:R-:W-:Y:S01]  /*6180*/  IMAD R32, R32, 0x100000, R3 ;  /* 0x0010000020207824 */ /* 0x000fe200078e0203 */
[----:B------:R2:W4:Y:S01]  /*6190*/  SYNCS.PHASECHK.TRANS64.TRYWAIT P4, [R92+URZ+0x1f0], R7 ;  /* 0x0001f0075c0075a7 */ /* 0x00052200080811ff */
[----:B-1----:R-:W-:Y:S01]  /*61a0*/  @P1 PLOP3.LUT P5, PT, P0, PT, PT, 0x8, 0x80 ;  /* 0x000000000080181c */ /* 0x002fe200007ae170 */
[----:B------:R-:W-:Y:S01]  /*61b0*/  @!UPT UIADD3 URZ, UPT, UPT, URZ, URZ, URZ ;  /* 0x000000fffffff290 */ /* 0x000fe2000fffe0ff */
[----:B--2---:R-:W-:Y:S11]  /*61c0*/  @!P1 BRA `(.L_x_109) ;  /* 0x0000000000809947 */ /* 0x004ff60003800000 */
[----:B------:R-:W-:Y:S01]  /*61d0*/  ISETP.NE.U32.AND P0, PT, RZ, UR38, PT ;  /* 0x00000026ff007c0c */ /* 0x000fe2000bf05070 */
[----:B------:R-:W-:Y:S01]  /*61e0*/  BSSY B0, `(.L_x_110) ;  /* 0x0000012000007945 */ /* 0x000fe20003800000 */
[----:B------:R-:W-:Y:S02]  /*61f0*/  FSETP.NEU.AND P2, PT, R49, RZ, PT ;  /* 0x000000ff3100720b */ /* 0x000fe40003f4d000 */
[----:B------:R-:W-:Y:S02]  /*6200*/  CS2R R58, SRZ ;  /* 0x00000000003a7805 */ /* 0x000fe4000001ff00 */
[----:B------:R-:W-:Y:S02]  /*6210*/  ISETP.NE.AND.EX P0, PT, RZ, UR39, PT, P0 ;  /* 0x00000027ff007c0c */ /* 0x000fe4000bf05300 */
[----:B------:R-:W-:Y:S02]  /*6220*/  CS2R R56, SRZ ;  /* 0x0000000000387805 */ /* 0x000fe4000001ff00 */
[----:B------:R-:W-:Y:S02]  /*6230*/  LOP3.LUT P1, RZ, R96, 0xff, RZ, 0xc0, !PT ;  /* 0x000000ff60ff7812 */ /* 0x000fe4000782c0ff */
[----:B------:R-:W-:Y:S02]  /*6240*/  CS2R R54, SRZ ;  /* 0x0000000000367805 */ /* 0x000fe4000001ff00 */
[----:B------:R-:W-:Y:S02]  /*6250*/  SEL R0, RZ, 0xffffffff, P2 ;  /* 0xffffffffff007807 */ /* 0x000fe40001000000 */
[----:B------:R-:W-:Y:S02]  /*6260*/  CS2R R52, SRZ ;  /* 0x0000000000347805 */ /* 0x000fe4000001ff00 */
[----:B------:R-:W-:Y:S04]  /*6270*/  SEL R3, RZ, 0xffffffff, P0 ;  /* 0xffffffffff037807 */ /* 0x000fe80000000000 */
[----:B------:R-:W-:Y:S04]  /*6280*/  @P3 SEL R0, R3, R0, !P1 ;  /* 0x0000000003003207 */ /* 0x000fe80004800000 */
[----:B------:R-:W-:Y:S04]  /*6290*/  LOP3.LUT R0, R0, 0x1, RZ, 0xc0, !PT ;  /* 0x0000000100007812 */ /* 0x000fe800078ec0ff */
[----:B------:R-:W-:Y:S01]  /*62a0*/  ISETP.NE.U32.AND P0, PT, R0, 0x1, PT ;  /* 0x000000010000780c */ /* 0x000fe20003f05070 */
[----:B------:R-:W-:Y:S01]  /*62b0*/  @!UPT UIADD3 URZ, UPT, UPT, URZ, URZ, URZ ;  /* 0x000000fffffff290 */ /* 0x000fe2000fffe0ff */
[----:B------:R-:W-:Y:S11]  /*62c0*/  @!P5 BRA `(.L_x_111) ;  /* 0x00000000000cd947 */ /* 0x000ff60003800000 */
[----:B------:R-:W-:Y:S04]  /*62d0*/  SHF.L.U32 R3, R106, 0x1f, RZ ;  /* 0x0000001f6a037819 */ /* 0x000fe800000006ff */
[----:B------:R-:W1:Y:S02]  /*62e0*/  SYNCS.PHASECHK.TRANS64.TRYWAIT P1, [UR43+0x1b0], R3 ;  /* 0x0001b003ff0075a7 */ /* 0x000e64000802112b */
[----:B-1----:R-:W-:Y:S05]  /*62f0*/  @!P1 BRA `(.L_x_112) ;  /* 0x0000001c007c9947 */ /* 0x002fea0003800000 */
.L_x_111:
[----:B------:R-:W-:Y:S05]  /*6300*/  BSYNC B0 ;  /* 0x0000000000007941 */ /* 0x000fea0003800000 */
.L_x_110:
[----:B------:R2:W1:Y:S01]  /*6310*/  @P0 LDS.128 R56, [R103+UR43+0x400] ;  /* 0x0004002b67380984 */ /* 0x0004620008000c00 */
[----:B------:R-:W-:Y:S01]  /*6320*/  UIADD3 UR4, UPT, UPT, UR43, 0x1b8, URZ ;  /* 0x000001b82b047890 */ /* 0x000fe2000fffe0ff */
[----:B------:R-:W-:Y:S02]  /*6330*/  LOP3.LUT R106, R106, 0x1, RZ, 0x3c, !PT ;  /* 0x000000016a6a7812 */ /* 0x000fe400078e3cff */
[----:B------:R2:W1:Y:S01]  /*6340*/  @P0 LDS.128 R52, [R102+0x10] ;  /* 0x0000100066340984 */ /* 0x0004620000000c00 */
[----:B------:R-:W-:Y:S01]  /*6350*/  UPRMT UR4, UR37, 0x654, UR4 ;  /* 0x0000065425047896 */ /* 0x000fe20008000004 */
[----:B------:R-:W-:Y:S01]  /*6360*/  @!PT LDS RZ, [RZ] ;  /* 0x00000000fffff984 */ /* 0x000fe20000000800 */
[----:B------:R-:W-:Y:S01]  /*6370*/  @!PT LDS RZ, [RZ] ;  /* 0x00000000fffff984 */ /* 0x000fe20000000800 */
[----:B------:R-:W-:Y:S01]  /*6380*/  @!PT LDS RZ, [RZ] ;  /* 0x00000000fffff984 */ /* 0x000fe20000000800 */
[----:B------:R-:W-:Y:S01]  /*6390*/  @!PT LDS RZ, [RZ] ;  /* 0x00000000fffff984 */ /* 0x000fe20000000800 */
[----:B------:R5:W-:Y:S06]  /*63a0*/  MEMBAR.ALL.CTA ;  /* 0x0000000000007992 */ /* 0x000bec0000008000 */
[----:B-----5:R-:W5:Y:S02]  /*63b0*/  FENCE.VIEW.ASYNC.S ;  /* 0x00000000000073c6 */ /* 0x020f640000000000 */
[----:B-----5:R-:W-:Y:S03]  /*63c0*/  SYNCS.ARRIVE.TRANS64.RED.A1T0 RZ, [UR4], RZ ;  /* 0x000000ffffff79a7 */ /* 0x020fe60008100404 */
.L_x_109:
[----:B------:R-:W-:Y:S05]  /*63d0*/  BSYNC B1 ;  /* 0x0000000000017941 */ /* 0x000fea0003800000 */
.L_x_108:
[----:B-1----:R-:W-:Y:S04]  /*63e0*/  SHF.R.U32.HI R3, RZ, 0x15, R32 ;  /* 0x00000015ff037819 */ /* 0x002fe80000011620 */
[----:B------:R-:W-:Y:S01]  /*63f0*/  LOP3.LUT P0, RZ, R3, 0x3, R104, 0x48, !PT ;  /* 0x0000000303ff7812 */ /* 0x000fe20007804868 */
[----:B------:R-:W-:Y:S01]  /*6400*/  @!UPT UIADD3 URZ, UPT, UPT, URZ, URZ, URZ ;  /* 0x000000fffffff290 */ /* 0x000fe2000fffe0ff */
[----:B----4-:R-:W-:Y:S11]  /*6410*/  @P4 BRA `(.L_x_113) ;  /* 0x0000000000084947 */ /* 0x010ff60003800000 */
[----:B------:R-:W1:Y:S02]  /*6420*/  SYNCS.PHASECHK.TRANS64.TRYWAIT P1, [R92+URZ+0x1f0], R7 ;  /* 0x0001f0075c0075a7 */ /* 0x000e6400080211ff */
[----:B-1----:R-:W-:Y:S05]  /*6430*/  @!P1 BRA `(.L_x_114) ;  /* 0x0000001c00449947 */ /* 0x002fea0003800000 */
.L_x_113:
[----:B------:R-:W-:Y:S05]  /*6440*/  @!P0 BRA `(.L_x_115) ;  /* 0x0000000000408947 */ /* 0x000fea0003800000 */
[----:B------:R-:W4:Y:S01]  /*6450*/  LDCU.64 UR8, c[0x4][0x70] ;  /* 0x01000e00ff0877ac */ /* 0x000f220008000a00 */
[----:B------:R-:W-:Y:S01]  /*6460*/  MOV R3, 0x0 ;  /* 0x0000000000037802 */ /* 0x000fe20000000f00 */
[----:B------:R-:W-:Y:S02]  /*6470*/  HFMA2 R12, -RZ, RZ, 0, 5.9604644775390625e-08 ;  /* 0x00000001ff0c7431 */ /* 0x000fe400000001ff */
[----:B------:R-:W-:Y:S02]  /*6480*/  IMAD.MOV.U32 R8, RZ, RZ, 0x192 ;  /* 0x00000192ff087424 */ /* 0x000fe400078e00ff */
[----:B------:R-:W-:Y:S01]  /*6490*/  IMAD.MOV.U32 R13, RZ, RZ, RZ ;  /* 0x000000ffff0d7224 */ /* 0x000fe200078e00ff */
[----:B------:R-:W1:Y:S01]  /*64a0*/  LDCU.64 UR6, c[0x4][0x78] ;  /* 0x01000f00ff0677ac */ /* 0x000e620008000a00 */
[----:B------:R-:W2:Y:S01]  /*64b0*/  LDC.64 R2, c[0x4][R3] ;  /* 0x0100000003027b82 */ /* 0x000ea20000000a00 */
[----:B------:R-:W5:Y:S01]  /*64c0*/  LDCU.64 UR4, c[0x4][0x10] ;  /* 0x01000200ff0477ac */ /* 0x000f620008000a00 */
[----:B----4-:R-:W-:Y:S01]  /*64d0*/  MOV R5, UR9 ;  /* 0x0000000900057c02 */ /* 0x010fe20008000f00 */
[----:B------:R-:W-:Y:S01]  /*64e0*/  IMAD.U32 R4, RZ, RZ, UR8 ;  /* 0x00000008ff047e24 */ /* 0x000fe2000f8e00ff */
[----:B-1----:R-:W-:Y:S01]  /*64f0*/  MOV R7, UR7 ;  /* 0x0000000700077c02 */ /* 0x002fe20008000f00 */
[----:B------:R-:W-:Y:S01]  /*6500*/  IMAD.U32 R6, RZ, RZ, UR6 ;  /* 0x00000006ff067e24 */ /* 0x000fe2000f8e00ff */
[----:B-----5:R-:W-:Y:S01]  /*6510*/  MOV R11, UR5 ;  /* 0x00000005000b7c02 */ /* 0x020fe20008000f00 */
[----:B------:R-:W-:Y:S02]  /*6520*/  IMAD.U32 R10, RZ, RZ, UR4 ;  /* 0x00000004ff0a7e24 */ /* 0x000fe4000f8e00ff */
[----:B------:R-:W-:Y:S07]  /*6530*/  LEPC R20, `(.L_x_115) ;  /* 0x000000001014794e */ /* 0x000fee0000000000 */
[----:B--23--:R-:W-:Y:S05]  /*6540*/  CALL.ABS.NOINC R2 ;  /* 0x0000000002007343 */ /* 0x00cfea0003c00000 */
.L_x_115:
[----:B------:R-:W-:Y:S01]  /*6550*/  LOP3.LUT P0, RZ, R101, 0x60, RZ, 0xc0, !PT ;  /* 0x0000006065ff7812 */ /* 0x000fe2000780c0ff */
[----:B------:R-:W-:Y:S05]  /*6560*/  WARPSYNC.ALL ;  /* 0x0000000000007948 */ /* 0x000fea0003800000 */
[----:B------:R-:W-:Y:S01]  /*6570*/  R2UR UR4, R32 ;  /* 0x00000000200472ca */ /* 0x000fe200000e0000 */
[----:B------:R-:W-:Y:S01]  /*6580*/  BSSY.RECONVERGENT B0, `(.L_x_116) ;  /* 0x00000a0000007945 */ /* 0x000fe20003800200 */
[-C--:B------:R-:W-:Y:S02]  /*6590*/  F2FP.F16.E4M3.UNPACK_B R50, R56.reuse ;  /* 0x00000038ff32723e */ /* 0x080fe400020006ff */
[----:B------:R-:W-:Y:S02]  /*65a0*/  F2FP.F16.E4M3.UNPACK_B R63, R56.H1 ;  /* 0x00000038ff3f723e */ /* 0x000fe400030006ff */
[-C--:B------:R-:W-:Y:S01]  /*65b0*/  F2FP.F16.E4M3.UNPACK_B R56, R57.reuse ;  /* 0x00000039ff38723e */ /* 0x080fe200020006ff */
[--C-:B------:R-:W-:Y:S01]  /*65c0*/  HADD2.F32 R48, -RZ, R50.reuse.H0_H0 ;  /* 0x20000032ff307230 */ /* 0x100fe20000004100 */
[----:B------:R-:W-:Y:S01]  /*65d0*/  F2FP.F16.E4M3.UNPACK_B R57, R57.H1 ;  /* 0x00000039ff39723e */ /* 0x000fe200030006ff */
[----:B------:R-:W-:Y:S01]  /*65e0*/  HADD2.F32 R50, -RZ, R50.H1_H1 ;  /* 0x30000032ff327230 */ /* 0x000fe20000004100 */
[-C--:B------:R-:W-:Y:S01]  /*65f0*/  F2FP.F16.E4M3.UNPACK_B R66, R52.reuse ;  /* 0x00000034ff42723e */ /* 0x080fe200020006ff */
[--C-:B------:R-:W-:Y:S01]  /*6600*/  HADD2.F32 R51, -RZ, R63.reuse.H0_H0 ;  /* 0x2000003fff337230 */ /* 0x100fe20000004100 */
[----:B------:R-:W-:Y:S01]  /*6610*/  F2FP.F16.E4M3.UNPACK_B R68, R52.H1 ;  /* 0x00000034ff44723e */ /* 0x000fe200030006ff */
[----:B-1----:R-:W-:Y:S01]  /*6620*/  LDTM.16dp32bit_t0_t15.x32 R4, tmem[UR4] ;  /* 0x00000004000479ee */ /* 0x002fe20008a80000 */
[----:B------:R-:W3:Y:S01]  /*6630*/  LDTM.16dp32bit_t16_t31.x32 R4, tmem[UR4+0x20] ;  /* 0x00002004000479ee */ /* 0x000ee20008aa0000 */
[----:B------:R-:W-:Y:S01]  /*6640*/  NOP ;  /* 0x0000000000007918 */ /* 0x000fe20000000000 */
[----:B------:R-:W-:Y:S01]  /*6650*/  R2UR UR5, R92 ;  /* 0x000000005c0572ca */ /* 0x000fe200000e0000 */
[--C-:B------:R-:W-:Y:S01]  /*6660*/  HADD2.F32 R65, -RZ, R66.reuse.H0_H0 ;  /* 0x20000042ff417230 */ /* 0x100fe20000004100 */
[----:B------:R-:W-:Y:S01]  /*6670*/  F2FP.F16.E4M3.UNPACK_B R61, R58 ;  /* 0x0000003aff3d723e */ /* 0x000fe200020006ff */
[----:B------:R-:W-:Y:S01]  /*6680*/  HADD2.F32 R67, -RZ, R66.H1_H1 ;  /* 0x30000042ff437230 */ /* 0x000fe20000004100 */
[-C--:B------:R-:W-:Y:S01]  /*6690*/  F2FP.F16.E4M3.UNPACK_B R70, R53.reuse ;  /* 0x00000035ff46723e */ /* 0x080fe200020006ff */
[----:B------:R-:W-:Y:S01]  /*66a0*/  HADD2.F32 R52, -RZ, R63.H1_H1 ;  /* 0x3000003fff347230 */ /* 0x000fe20000004100 */
[----:B------:R-:W-:Y:S01]  /*66b0*/  F2FP.F16.E4M3.UNPACK_B R72, R53.H1 ;  /* 0x00000035ff48723e */ /* 0x000fe200030006ff */
[----:B------:R-:W-:Y:S01]  /*66c0*/  HADD2.F32 R53, -RZ, R56.H0_H0 ;  /* 0x20000038ff357230 */ /* 0x000fe20000004100 */
[-C--:B------:R-:W-:Y:S01]  /*66d0*/  F2FP.F16.E4M3.UNPACK_B R74, R54.reuse ;  /* 0x00000036ff4a723e */ /* 0x080fe200020006ff */
[----:B------:R-:W-:Y:S01]  /*66e0*/  HADD2.F32 R69, -RZ, R70.H0_H0 ;  /* 0x20000046ff457230 */ /* 0x000fe20000004100 */
[----:B------:R-:W-:Y:S01]  /*66f0*/  F2FP.F16.E4M3.UNPACK_B R76, R54.H1 ;  /* 0x00000036ff4c723e */ /* 0x000fe200030006ff */
[----:B------:R-:W-:Y:S01]  /*6700*/  HADD2.F32 R54, -RZ, R56.H1_H1 ;  /* 0x30000038ff367230 */ /* 0x000fe20000004100 */
[----:B------:R-:W-:Y:S01]  /*6710*/  F2FP.F16.E4M3.UNPACK_B R60, R58.H1 ;  /* 0x0000003aff3c723e */ /* 0x000fe200030006ff */
[----:B------:R-:W-:Y:S01]  /*6720*/  UIADD3 UR5, UPT, UPT, UR5, 0x210, URZ ;  /* 0x0000021005057890 */ /* 0x000fe2000fffe0ff */
[----:B------:R-:W-:Y:S01]  /*6730*/  HADD2.F32 R58, -RZ, R61.H1_H1 ;  /* 0x3000003dff3a7230 */ /* 0x000fe20000004100 */
[----:B------:R-:W-:Y:S01]  /*6740*/  F2FP.F16.E4M3.UNPACK_B R77, R55 ;  /* 0x00000037ff4d723e */ /* 0x000fe200020006ff */
[----:B------:R-:W-:Y:S01]  /*6750*/  HADD2.F32 R70, -RZ, R70.H1_H1 ;  /* 0x30000046ff467230 */ /* 0x000fe20000004100 */
[----:B------:R-:W-:Y:S01]  /*6760*/  UPRMT UR5, UR37, 0x654, UR5 ;  /* 0x0000065425057896 */ /* 0x000fe20008000005 */
[--C-:B------:R-:W-:Y:S01]  /*6770*/  HADD2.F32 R73, -RZ, R74.reuse.H0_H0 ;  /* 0x2000004aff497230 */ /* 0x100fe20000004100 */
[----:B------:R-:W-:Y:S01]  /*6780*/  F2FP.F16.E4M3.UNPACK_B R62, R59 ;  /* 0x0000003bff3e723e */ /* 0x000fe200020006ff */
[----:B------:R-:W-:Y:S01]  /*6790*/  HADD2.F32 R74, -RZ, R74.H1_H1 ;  /* 0x3000004aff4a7230 */ /* 0x000fe20000004100 */
[----:B------:R-:W-:Y:S01]  /*67a0*/  F2FP.F16.E4M3.UNPACK_B R78, R55.H1 ;  /* 0x00000037ff4e723e */ /* 0x000fe200030006ff */
[C---:B---3--:R-:W-:Y:S01]  /*67b0*/  FMUL R4, R47.reuse, R4 ;  /* 0x000000042f047220 */ /* 0x048fe20000400000 */
[C---:B------:R-:W-:Y:S01]  /*67c0*/  FMUL R5, R47.reuse, R5 ;  /* 0x000000052f057220 */ /* 0x040fe20000400000 */
[C---:B------:R-:W-:Y:S01]  /*67d0*/  FMUL R8, R47.reuse, R8 ;  /* 0x000000082f087220 */ /* 0x040fe20000400000 */
[----:B------:R-:W-:Y:S01]  /*67e0*/  FMUL R9, R47, R9 ;  /* 0x000000092f097220 */ /* 0x000fe20000400000 */
[----:B------:R-:W-:Y:S01]  /*67f0*/  SYNCS.ARRIVE.TRANS64.RED.A1T0 RZ, [UR5], RZ ;  /* 0x000000ffffff79a7 */ /* 0x000fe20008100405 */
[C---:B------:R-:W-:Y:S01]  /*6800*/  FFMA R4, R49.reuse, R48, R4 ;  /* 0x0000003031047223 */ /* 0x040fe20000000004 */
[----:B------:R-:W-:Y:S01]  /*6810*/  FFMA R5, R49, R50, R5 ;  /* 0x0000003231057223 */ /* 0x000fe20000000005 */
[C---:B------:R-:W-:Y:S01]  /*6820*/  FMUL R12, R47.reuse, R12 ;  /* 0x0000000c2f0c7220 */ /* 0x040fe20000400000 */
        /* <DEDUP_REMOVED lines=9> */
[----:B------:R-:W-:Y:S02]  /*68c0*/  HADD2.F32 R48, -RZ, R77.H1_H1 ;  /* 0x3000004dff307230 */ /* 0x000fe40000004100 */
[C---:B------:R-:W-:Y:S01]  /*68d0*/  FMUL R28, R47.reuse, R32 ;  /* 0x000000202f1c7220 */ /* 0x040fe20000400000 */
[C---:B------:R-:W-:Y:S01]  /*68e0*/  FMUL R29, R47.reuse, R33 ;  /* 0x000000212f1d7220 */ /* 0x040fe20000400000 */
[C---:B------:R-:W-:Y:S01]  /*68f0*/  FMUL R6, R47.reuse, R6 ;  /* 0x000000062f067220 */ /* 0x040fe20000400000 */
[C---:B------:R-:W-:Y:S01]  /*6900*/  FMUL R7, R47.reuse, R7 ;  /* 0x000000072f077220 */ /* 0x040fe20000400000 */
[--C-:B------:R-:W-:Y:S02]  /*6910*/  HADD2.F32 R55, -RZ, R57.reuse.H0_H0 ;  /* 0x20000039ff377230 */ /* 0x100fe40000004100 */
[----:B------:R-:W-:Y:S01]  /*6920*/  FMUL R10, R47, R10 ;  /* 0x0000000a2f0a7220 */ /* 0x000fe20000400000 */
[C---:B------:R-:W-:Y:S01]  /*6930*/  FFMA R6, R49.reuse, R51, R6 ;  /* 0x0000003331067223 */ /* 0x040fe20000000006 */
[----:B------:R-:W-:Y:S02]  /*6940*/  HADD2.F32 R56, -RZ, R57.H1_H1 ;  /* 0x30000039ff387230 */ /* 0x000fe40000004100 */
[C---:B------:R-:W-:Y:S01]  /*6950*/  FFMA R7, R49.reuse, R52, R7 ;  /* 0x0000003431077223 */ /* 0x040fe20000000007 */
[C---:B------:R-:W-:Y:S01]  /*6960*/  FFMA R8, R49.reuse, R53, R8 ;  /* 0x0000003531087223 */ /* 0x040fe20000000008 */
[C---:B------:R-:W-:Y:S01]  /*6970*/  FFMA R9, R49.reuse, R54, R9 ;  /* 0x0000003631097223 */ /* 0x040fe20000000009 */
[----:B------:R-:W-:Y:S02]  /*6980*/  HADD2.F32 R57, -RZ, R61.H0_H0 ;  /* 0x2000003dff397230 */ /* 0x000fe40000004100 */
[----:B------:R-:W-:Y:S01]  /*6990*/  FFMA R10, R49, R55, R10 ;  /* 0x00000037310a7223 */ /* 0x000fe2000000000a */
[----:B------:R-:W-:Y:S01]  /*69a0*/  F2FP.SATFINITE.E4M3.F32.PACK_AB_MERGE_C R92, R7, R6, RZ ;  /* 0x00000006075c723e */ /* 0x000fe200048070ff */
[----:B------:R-:W-:Y:S02]  /*69b0*/  HADD2.F32 R61, -RZ, R62.H0_H0 ;  /* 0x2000003eff3d7230 */ /* 0x000fe40000004100 */
[----:B------:R-:W-:Y:S01]  /*69c0*/  FMUL R11, R47, R11 ;  /* 0x0000000b2f0b7220 */ /* 0x000fe20000400000 */
[----:B------:R-:W-:Y:S01]  /*69d0*/  F2FP.F16.E4M3.UNPACK_B R64, R59.H1 ;  /* 0x0000003bff40723e */ /* 0x000fe200030006ff */
[----:B------:R-:W-:Y:S01]  /*69e0*/  HADD2.F32 R59, -RZ, R60.H0_H0 ;  /* 0x2000003cff3b7230 */ /* 0x000fe20000004100 */
[----:B------:R-:W-:Y:S01]  /*69f0*/  F2FP.SATFINITE.E4M3.F32.PACK_AB_MERGE_C R92, R5, R4, R92 ;  /* 0x00000004055c723e */ /* 0x000fe2000480705c */
[C---:B------:R-:W-:Y:S01]  /*6a00*/  FFMA R11, R49.reuse, R56, R11 ;  /* 0x00000038310b7223 */ /* 0x040fe2000000000b */
[C---:B------:R-:W-:Y:S01]  /*6a10*/  FFMA R12, R49.reuse, R57, R12 ;  /* 0x00000039310c7223 */ /* 0x040fe2000000000c */
[----:B------:R-:W-:Y:S01]  /*6a20*/  FFMA R13, R49, R58, R13 ;  /* 0x0000003a310d7223 */ /* 0x000fe2000000000d */
[----:B------:R-:W-:Y:S02]  /*6a30*/  HADD2.F32 R62, -RZ, R62.H1_H1 ;  /* 0x3000003eff3e7230 */ /* 0x000fe40000004100 */
[----:B------:R-:W-:Y:S01]  /*6a40*/  FMUL R14, R47, R14 ;  /* 0x0000000e2f0e7220 */ /* 0x000fe20000400000 */
[----:B------:R-:W-:Y:S01]  /*6a50*/  HADD2.F32 R60, -RZ, R60.H1_H1 ;  /* 0x3000003cff3c7230 */ /* 0x000fe20000004100 */
[----:B------:R-:W-:Y:S01]  /*6a60*/  F2FP.SATFINITE.E4M3.F32.PACK_AB_MERGE_C R93, R11, R10, RZ ;  /* 0x0000000a0b5d723e */ /* 0x000fe200048070ff */
[----:B------:R-:W-:Y:S02]  /*6a70*/  HADD2.F32 R51, -RZ, R77.H0_H0 ;  /* 0x2000004dff337230 */ /* 0x000fe40000004100 */
[----:B------:R-:W-:Y:S01]  /*6a80*/  FFMA R14, R49, R59, R14 ;  /* 0x0000003b310e7223 */ /* 0x000fe2000000000e */
[----:B------:R-:W-:Y:S01]  /*6a90*/  FMUL R15, R47, R15 ;  /* 0x0000000f2f0f7220 */ /* 0x000fe20000400000 */
[--C-:B------:R-:W-:Y:S01]  /*6aa0*/  HADD2.F32 R63, -RZ, R64.reuse.H0_H0 ;  /* 0x20000040ff3f7230 */ /* 0x100fe20000004100 */
[----:B------:R-:W-:Y:S01]  /*6ab0*/  F2FP.SATFINITE.E4M3.F32.PACK_AB_MERGE_C R93, R9, R8, R93 ;  /* 0x00000008095d723e */ /* 0x000fe2000480705d */
[----:B------:R-:W-:Y:S02]  /*6ac0*/  HADD2.F32 R64, -RZ, R64.H1_H1 ;  /* 0x30000040ff407230 */ /* 0x000fe40000004100 */
[C---:B------:R-:W-:Y:S01]  /*6ad0*/  FFMA R15, R49.reuse, R60, R15 ;  /* 0x0000003c310f7223 */ /* 0x040fe2000000000f */
[C---:B------:R-:W-:Y:S01]  /*6ae0*/  FFMA R16, R49.reuse, R61, R16 ;  /* 0x0000003d31107223 */ /* 0x040fe20000000010 */
[----:B------:R-:W-:Y:S01]  /*6af0*/  FFMA R17, R49, R62, R17 ;  /* 0x0000003e31117223 */ /* 0x000fe20000000011 */
[C---:B------:R-:W-:Y:S01]  /*6b00*/  FMUL R18, R47.reuse, R18 ;  /* 0x000000122f127220 */ /* 0x040fe20000400000 */
[C---:B------:R-:W-:Y:S01]  /*6b10*/  FMUL R19, R47.reuse, R19 ;  /* 0x000000132f137220 */ /* 0x040fe20000400000 */
[--C-:B------:R-:W-:Y:S02]  /*6b20*/  HADD2.F32 R66, -RZ, R68.reuse.H0_H0 ;  /* 0x20000044ff427230 */ /* 0x100fe40000004100 */
[----:B------:R-:W-:Y:S01]  /*6b30*/  FMUL R3, R47, R22 ;  /* 0x000000162f037220 */ /* 0x000fe20000400000 */
[C---:B------:R-:W-:Y:S01]  /*6b40*/  FFMA R18, R49.reuse, R63, R18 ;  /* 0x0000003f31127223 */ /* 0x040fe20000000012 */
[----:B------:R-:W-:Y:S02]  /*6b50*/  HADD2.F32 R68, -RZ, R68.H1_H1 ;  /* 0x30000044ff447230 */ /* 0x000fe40000004100 */
[----:B------:R-:W-:Y:S01]  /*6b60*/  FFMA R19, R49, R64, R19 ;  /* 0x0000004031137223 */ /* 0x000fe20000000013 */
[----:B------:R-:W-:Y:S01]  /*6b70*/  FMUL R23, R47, R23 ;  /* 0x000000172f177220 */ /* 0x000fe20000400000 */
[C---:B------:R-:W-:Y:S01]  /*6b80*/  FFMA R0, R49.reuse, R65, R0 ;  /* 0x0000004131007223 */ /* 0x040fe20000000000 */
[C---:B------:R-:W-:Y:S01]  /*6b90*/  FFMA R2, R49.reuse, R67, R2 ;  /* 0x0000004331027223 */ /* 0x040fe20000000002 */
[--C-:B------:R-:W-:Y:S02]  /*6ba0*/  HADD2.F32 R71, -RZ, R72.reuse.H0_H0 ;  /* 0x20000048ff477230 */ /* 0x100fe40000004100 */
[----:B------:R-:W-:Y:S01]  /*6bb0*/  FFMA R3, R49, R66, R3 ;  /* 0x0000004231037223 */ /* 0x000fe20000000003 */
[----:B------:R-:W-:Y:S02]  /*6bc0*/  HADD2.F32 R72, -RZ, R72.H1_H1 ;  /* 0x30000048ff487230 */ /* 0x000fe40000004100 */
[----:B------:R-:W-:Y:S01]  /*6bd0*/  FMUL R22, R47, R26 ;  /* 0x0000001a2f167220 */ /* 0x000fe20000400000 */
        /* <DEDUP_REMOVED lines=18> */
[----:B------:R-:W-:Y:S01]  /*6d00*/  F2FP.SATFINITE.E4M3.F32.PACK_AB_MERGE_C R94, R15, R14, RZ ;  /* 0x0000000e0f5e723e */ /* 0x000fe200048070ff */
[----:B------:R-:W-:Y:S01]  /*6d10*/  FFMA R28, R49, R51, R28 ;  /* 0x00000033311c7223 */ /* 0x000fe2000000001c */
[----:B------:R-:W-:Y:S01]  /*6d20*/  F2FP.SATFINITE.E4M3.F32.PACK_AB_MERGE_C R95, R19, R18, RZ ;  /* 0x00000012135f723e */ /* 0x000fe200048070ff */
[C---:B------:R-:W-:Y:S01]  /*6d30*/  FFMA R29, R49.reuse, R48, R29 ;  /* 0x00000030311d7223 */ /* 0x040fe2000000001d */
[C---:B------:R-:W-:Y:S01]  /*6d40*/  FFMA R30, R49.reuse, R77, R30 ;  /* 0x0000004d311e7223 */ /* 0x040fe2000000001e */
[----:B------:R-:W-:Y:S01]  /*6d50*/  FFMA R35, R49, R50, R35 ;  /* 0x0000003231237223 */ /* 0x000fe20000000023 */
[----:B------:R-:W-:Y:S02]  /*6d60*/  F2FP.SATFINITE.E4M3.F32.PACK_AB_MERGE_C R94, R13, R12, R94 ;  /* 0x0000000c0d5e723e */ /* 0x000fe4000480705e */
[----:B------:R-:W-:Y:S02]  /*6d70*/  F2FP.SATFINITE.E4M3.F32.PACK_AB_MERGE_C R95, R17, R16, R95 ;  /* 0x00000010115f723e */ /* 0x000fe4000480705f */
[----:B------:R-:W-:Y:S02]  /*6d80*/  F2FP.SATFINITE.E4M3.F32.PACK_AB_MERGE_C R113, R23, R3, RZ ;  /* 0x000000031771723e */ /* 0x000fe400048070ff */
[----:B------:R-:W-:Y:S01]  /*6d90*/  F2FP.SATFINITE.E4M3.F32.PACK_AB_MERGE_C R114, R27, R22, RZ ;  /* 0x000000161b72723e */ /* 0x000fe200048070ff */
[----:B------:R1:W-:Y:S01]  /*6da0*/  STS.128 [R103+UR43+0x1400], R92 ;  /* 0x0014005c67007988 */ /* 0x0003e20008000c2b */
[----:B------:R-:W-:Y:S02]  /*6db0*/  F2FP.SATFINITE.E4M3.F32.PACK_AB_MERGE_C R116, R31, R26, RZ ;  /* 0x0000001a1f74723e */ /* 0x000fe400048070ff */
[----:B------:R-:W-:Y:S02]  /*6dc0*/  F2FP.SATFINITE.E4M3.F32.PACK_AB_MERGE_C R117, R35, R30, RZ ;  /* 0x0000001e2375723e */ /* 0x000fe400048070ff */
[----:B------:R-:W-:Y:S02]  /*6dd0*/  F2FP.SATFINITE.E4M3.F32.PACK_AB_MERGE_C R112, R2, R0, R113 ;  /* 0x000000000270723e */ /* 0x000fe40004807071 */
[----:B------:R-:W-:Y:S02]  /*6de0*/  F2FP.SATFINITE.E4M3.F32.PACK_AB_MERGE_C R113, R21, R20, R114 ;  /* 0x000000141571723e */ /* 0x000fe40004807072 */
[----:B------:R-:W-:Y:S02]  /*6df0*/  F2FP.SATFINITE.E4M3.F32.PACK_AB_MERGE_C R114, R25, R24, R116 ;  /* 0x000000181972723e */ /* 0x000fe40004807074 */
[----:B------:R-:W-:Y:S02]  /*6e00*/  F2FP.SATFINITE.E4M3.F32.PACK_AB_MERGE_C R115, R29, R28, R117 ;  /* 0x0000001c1d73723e */ /* 0x000fe40004807075 */
[----:B------:R-:W-:Y:S03]  /*6e10*/  IADD3 R116, PT, PT, R44, 0x1, RZ ;  /* 0x000000012c747810 */ /* 0x000fe60007ffe0ff */
[----:B------:R1:W-:Y:S01]  /*6e20*/  STS.128 [R102+0x1010], R112 ;  /* 0x0010107066007388 */ /* 0x0003e20000000c00 */
[----:B------:R-:W-:Y:S01]  /*6e30*/  @!PT LDS RZ, [RZ] ;  /* 0x00000000fffff984 */ /* 0x000fe20000000800 */
[----:B------:R-:W-:Y:S01]  /*6e40*/  @!PT LDS RZ, [RZ] ;  /* 0x00000000fffff984 */ /* 0x000fe20000000800 */
[----:B------:R-:W-:Y:S01]  /*6e50*/  @!PT LDS RZ, [RZ] ;  /* 0x00000000fffff984 */ /* 0x000fe20000000800 */
[----:B------:R-:W-:Y:S01]  /*6e60*/  @!PT LDS RZ, [RZ] ;  /* 0x00000000fffff984 */ /* 0x000fe20000000800 */
[----:B------:R3:W-:Y:S07]  /*6e70*/  MEMBAR.ALL.CTA ;  /* 0x0000000000007992 */ /* 0x0007ee0000008000 */
[----:B---3--:R-:W3:Y:S02]  /*6e80*/  FENCE.VIEW.ASYNC.S ;  /* 0x00000000000073c6 */ /* 0x008ee40000000000 */
[----:B---3--:R-:W-:Y:S06]  /*6e90*/  BAR.SYNC.DEFER_BLOCKING 0x1, 0x80 ;  /* 0x0042000000007b1d */ /* 0x008fec0000010000 */
[----:B------:R-:W-:Y:S05]  /*6ea0*/  @P0 BRA `(.L_x_117) ;  /* 0x0000000000340947 */ /* 0x000fea0003800000 */
[----:B------:R-:W-:Y:S01]  /*6eb0*/  UIADD3 UR12, UPT, UPT, UR43, 0x1400, URZ ;  /* 0x000014002b0c7890 */ /* 0x000fe2000fffe0ff */
[----:B------:R-:W-:Y:S01]  /*6ec0*/  R2UR UR9, R91 ;  /* 0x000000005b0972ca */ /* 0x000fe200000e0000 */
[----:B------:R-:W-:Y:S01]  /*6ed0*/  UIADD3 UR10, UP0, UPT, UR46, 0x680, URZ ;  /* 0x000006802e0a7890 */ /* 0x000fe2000ff1e0ff */
[----:B------:R-:W-:Y:S01]  /*6ee0*/  R2UR UR8, R97 ;  /* 0x00000000610872ca */ /* 0x000fe200000e0000 */
[----:B------:R-:W-:Y:S02]  /*6ef0*/  UMOV UR7, UR36 ;  /* 0x0000002400077c82 */ /* 0x000fe40008000000 */
[----:B------:R-:W-:Y:S01]  /*6f00*/  IMAD.U32 R109, RZ, RZ, UR12 ;  /* 0x0000000cff6d7e24 */ /* 0x000fe2000f8e00ff */
[----:B------:R-:W-:Y:S04]  /*6f10*/  UIADD3.X UR11, UPT, UPT, URZ, UR47, URZ, UP0, !UPT ;  /* 0x0000002fff0b7290 */ /* 0x000fe800087fe4ff */
[----:B------:R-:W-:Y:S03]  /*6f20*/  R2UR UR4, R109 ;  /* 0x000000006d0472ca */ /* 0x000fe600000e0000 */
[----:B------:R-:W-:Y:S02]  /*6f30*/  USHF.L.U32 UR5, UR9, 0x6, URZ ;  /* 0x0000000609057899 */ /* 0x000fe400080006ff */
[----:B------:R-:W-:Y:S09]  /*6f40*/  USHF.L.U32 UR6, UR8, 0x6, URZ ;  /* 0x0000000608067899 */ /* 0x000ff200080006ff */
[----:B------:R3:W-:Y:S01]  /*6f50*/  UTMASTG.3D [UR4], [UR10] ;  /* 0x000000040a0073b5 */ /* 0x0007e20008010000 */
[----:B------:R0:W-:Y:S01]  /*6f60*/  UTMACMDFLUSH ;  /* 0x00000000000079b7 */ /* 0x0001e20000000000 */
[----:B---3--:R-:W-:Y:S04]  /*6f70*/  DEPBAR.LE SB0, 0x0 ;  /* 0x000080000000791a */ /* 0x008fe80000000000 */
.L_x_117:
[----:B------:R-:W-:Y:S05]  /*6f80*/  BSYNC.RECONVERGENT B0 ;  /* 0x0000000000007941 */ /* 0x000fea0003800200 */
.L_x_116:
[----:B------:R-:W-:Y:S01]  /*6f90*/  BAR.SYNC.DEFER_BLOCKING 0x1, 0x80 ;  /* 0x0042000000007b1d */ /* 0x000fe20000010000 */
[----:B------:R-:W-:Y:S01]  /*6fa0*/  ISETP.NE.AND P2, PT, R110, RZ, PT ;  /* 0x000000ff6e00720c */ /* 0x000fe20003f45270 */
[----:B------:R-:W-:Y:S01]  /*6fb0*/  IMAD.IADD R91, R43, 0x1, R79 ;  /* 0x000000012b5b7824 */ /* 0x000fe200078e024f */
[----:B------:R-:W-:Y:S01]  /*6fc0*/  ISETP.NE.AND P0, PT, R111, 0x2, PT ;  /* 0x000000026f00780c */ /* 0x000fe20003f05270 */
[----:B------:R-:W-:Y:S01]  /*6fd0*/  IMAD.IADD R97, R45, 0x1, R90 ;  /* 0x000000012d617824 */ /* 0x000fe200078e025a */
[----:B------:R-:W-:Y:S02]  /*6fe0*/  ISETP.NE.AND P1, PT, R116, 0x4, PT ;  /* 0x000000047400780c */ /* 0x000fe40003f25270 */
[----:B------:R-:W-:Y:S02]  /*6ff0*/  SEL R0, RZ, 0x1, P0 ;  /* 0x00000001ff007807 */ /* 0x000fe40000000000 */
[----:B------:R-:W-:Y:S02]  /*7000*/  SEL R3, RZ, 0x1, P1 ;  /* 0x00000001ff037807 */ /* 0x000fe40000800000 */
[----:B------:R-:W-:Y:S02]  /*7010*/  LOP3.LUT R107, R107, R0, RZ, 0x3c, !PT ;  /* 0x000000006b6b7212 */ /* 0x000fe400078e3cff */
[----:B------:R-:W-:Y:S02]  /*7020*/  LOP3.LUT R108, R108, R3, RZ, 0x3c, !PT ;  /* 0x000000036c6c7212 */ /* 0x000fe400078e3cff */
[----:B------:R-:W-:Y:S02]  /*7030*/  @P2 R2UR UR36, R105 ;  /* 0x00000000692422ca */ /* 0x000fe400000e0000 */
[----:B------:R-:W-:Y:S02]  /*7040*/  SEL R111, R111, RZ, P0 ;  /* 0x000000ff6f6f7207 */ /* 0x000fe40000000000 */
[----:B------:R-:W-:Y:S01]  /*7050*/  SEL R44, R116, RZ, P1 ;  /* 0x000000ff742c7207 */ /* 0x000fe20000800000 */
[----:B------:R-:W-:Y:S10]  /*7060*/  @P2 BRA `(.L_x_118) ;  /* 0xffffffe400842947 */ /* 0x000ff4000383ffff */
[----:B------:R-:W-:Y:S05]  /*7070*/  EXIT ;  /* 0x000000000000794d */ /* 0x000fea0003800000 */
.L_x_20:
[----:B--2---:R2:W1:Y:S02]  /*7080*/  SYNCS.PHASECHK.TRANS64.TRYWAIT P0, [R3+URZ+0x240], R2 ;  /* 0x00024002030075a7 */ /* 0x00446400080011ff */
[----:B-1----:R-:W-:Y:S05]  /*7090*/  @!P0 NANOSLEEP.SYNCS 0x989680 ;  /* 0x009896800000895d */ /* 0x002fea0003900000 */
[----:B------:R-:W1:Y:S02]  /*70a0*/  @!P0 SYNCS.PHASECHK.TRANS64 P0, [R3+URZ+0x240], R2 ;  /* 0x00024002030085a7 */ /* 0x000e6400080010ff */
[----:B-1----:R-:W-:Y:S05]  /*70b0*/  @!P0 BRA `(.L_x_20) ;  /* 0xfffffffc00f08947 */ /* 0x002fea000383ffff */
[----:B------:R-:W-:Y:S05]  /*70c0*/  BRA `(.L_x_119) ;  /* 0xffffffa400f07947 */ /* 0x000fea000383ffff */
.L_x_23:
[----:B-1----:R-:W-:-:S07]  /*70d0*/  MOV R2, UR33 ;  /* 0x0000002100027c02 */ /* 0x002fce0008000f00 */
.L_x_120:
[----:B-1----:R1:W2:Y:S02]  /*70e0*/  SYNCS.PHASECHK.TRANS64.TRYWAIT P0, [R2+URZ+0xd8], R5 ;  /* 0x0000d805020075a7 */ /* 0x0022a400080011ff */
[----:B--2---:R-:W-:Y:S05]  /*70f0*/  @!P0 NANOSLEEP.SYNCS 0x989680 ;  /* 0x009896800000895d */ /* 0x004fea0003900000 */
[----:B------:R-:W2:Y:S02]  /*7100*/  @!P0 SYNCS.PHASECHK.TRANS64 P0, [R2+URZ+0xd8], R5 ;  /* 0x0000d805020085a7 */ /* 0x000ea400080010ff */
[----:B--2---:R-:W-:Y:S05]  /*7110*/  @!P0 BRA `(.L_x_120) ;  /* 0xfffffffc00f08947 */ /* 0x004fea000383ffff */
[----:B------:R-:W-:Y:S05]  /*7120*/  BRA `(.L_x_22) ;  /* 0xffffffa800407947 */ /* 0x000fea000383ffff */
.L_x_29:
[----:B-1----:R-:W-:-:S07]  /*7130*/  MOV R2, UR17 ;  /* 0x0000001100027c02 */ /* 0x002fce0008000f00 */
.L_x_121:
[----:B-1----:R1:W2:Y:S02]  /*7140*/  SYNCS.PHASECHK.TRANS64.TRYWAIT P0, [R2+URZ+0xd8], R5 ;  /* 0x0000d805020075a7 */ /* 0x0022a400080011ff */
[----:B--2---:R-:W-:Y:S05]  /*7150*/  @!P0 NANOSLEEP.SYNCS 0x989680 ;  /* 0x009896800000895d */ /* 0x004fea0003900000 */
[----:B------:R-:W2:Y:S02]  /*7160*/  @!P0 SYNCS.PHASECHK.TRANS64 P0, [R2+URZ+0xd8], R5 ;  /* 0x0000d805020085a7 */ /* 0x000ea400080010ff */
[----:B--2---:R-:W-:Y:S05]  /*7170*/  @!P0 BRA `(.L_x_121) ;  /* 0xfffffffc00f08947 */ /* 0x004fea000383ffff */
[----:B------:R-:W-:Y:S05]  /*7180*/  BRA `(.L_x_28) ;  /* 0xffffffa800e47947 */ /* 0x000fea000383ffff */
.L_x_33:
[----:B-1----:R1:W2:Y:S02]  /*7190*/  SYNCS.PHASECHK.TRANS64.TRYWAIT P0, [R2+URZ+0x1d0], R3 ;  /* 0x0001d003020075a7 */ /* 0x0022a400080011ff */
[----:B--2---:R-:W-:Y:S05]  /*71a0*/  @!P0 NANOSLEEP.SYNCS 0x989680 ;  /* 0x009896800000895d */ /* 0x004fea0003900000 */
[----:B------:R-:W2:Y:S02]  /*71b0*/  @!P0 SYNCS.PHASECHK.TRANS64 P0, [R2+URZ+0x1d0], R3 ;  /* 0x0001d003020085a7 */ /* 0x000ea400080010ff */
[----:B--2---:R-:W-:Y:S05]  /*71c0*/  @!P0 BRA `(.L_x_33) ;  /* 0xfffffffc00f08947 */ /* 0x004fea000383ffff */
[----:B------:R-:W-:Y:S05]  /*71d0*/  BRA `(.L_x_122) ;  /* 0xffffffac00707947 */ /* 0x000fea000383ffff */
.L_x_37:
[----:B----4-:R-:W-:-:S07]  /*71e0*/  MOV R0, UR5 ;  /* 0x0000000500007c02 */ /* 0x010fce0008000f00 */
.L_x_123:
[----:B-1----:R1:W2:Y:S02]  /*71f0*/  SYNCS.PHASECHK.TRANS64.TRYWAIT P0, [R0+URZ], R3 ;  /* 0x00000003000075a7 */ /* 0x0022a400080011ff */
[----:B--2---:R-:W-:Y:S05]  /*7200*/  @!P0 NANOSLEEP.SYNCS 0x989680 ;  /* 0x009896800000895d */ /* 0x004fea0003900000 */
[----:B------:R-:W2:Y:S02]  /*7210*/  @!P0 SYNCS.PHASECHK.TRANS64 P0, [R0+URZ], R3 ;  /* 0x00000003000085a7 */ /* 0x000ea400080010ff */
[----:B--2---:R-:W-:Y:S05]  /*7220*/  @!P0 BRA `(.L_x_123) ;  /* 0xfffffffc00f08947 */ /* 0x004fea000383ffff */
[----:B------:R-:W-:Y:S05]  /*7230*/  BRA `(.L_x_124) ;  /* 0xffffffb000e07947 */ /* 0x000fea000383ffff */
.L_x_38:
[----:B----4-:R-:W-:-:S07]  /*7240*/  MOV R0, UR5 ;  /* 0x0000000500007c02 */ /* 0x010fce0008000f00 */
.L_x_125:
[----:B-1----:R1:W2:Y:S02]  /*7250*/  SYNCS.PHASECHK.TRANS64.TRYWAIT P0, [R0+URZ], R3 ;  /* 0x00000003000075a7 */ /* 0x0022a400080011ff */
[----:B--2---:R-:W-:Y:S05]  /*7260*/  @!P0 NANOSLEEP.SYNCS 0x989680 ;  /* 0x009896800000895d */ /* 0x004fea0003900000 */
[----:B------:R-:W2:Y:S02]  /*7270*/  @!P0 SYNCS.PHASECHK.TRANS64 P0, [R0+URZ], R3 ;  /* 0x00000003000085a7 */ /* 0x000ea400080010ff */
[----:B--2---:R-:W-:Y:S05]  /*7280*/  @!P0 BRA `(.L_x_125) ;  /* 0xfffffffc00f08947 */ /* 0x004fea000383ffff */
[----:B------:R-:W-:Y:S05]  /*7290*/  BRA `(.L_x_126) ;  /* 0xffffffb000ec7947 */ /* 0x000fea000383ffff */
.L_x_39:
[----:B----4-:R-:W-:-:S07]  /*72a0*/  MOV R0, UR5 ;  /* 0x0000000500007c02 */ /* 0x010fce0008000f00 */
.L_x_127:
[----:B-1----:R1:W2:Y:S02]  /*72b0*/  SYNCS.PHASECHK.TRANS64.TRYWAIT P0, [R0+URZ], R3 ;  /* 0x00000003000075a7 */ /* 0x0022a400080011ff */
[----:B--2---:R-:W-:Y:S05]  /*72c0*/  @!P0 NANOSLEEP.SYNCS 0x989680 ;  /* 0x009896800000895d */ /* 0x004fea0003900000 */
[----:B------:R-:W2:Y:S02]  /*72d0*/  @!P0 SYNCS.PHASECHK.TRANS64 P0, [R0+URZ], R3 ;  /* 0x00000003000085a7 */ /* 0x000ea400080010ff */
[----:B--2---:R-:W-:Y:S05]  /*72e0*/  @!P0 BRA `(.L_x_127) ;  /* 0xfffffffc00f08947 */ /* 0x004fea000383ffff */
[----:B------:R-:W-:Y:S05]  /*72f0*/  BRA `(.L_x_128) ;  /* 0xffffffb000f87947 */ /* 0x000fea000383ffff */
.L_x_40:
[----:B----4-:R-:W-:-:S07]  /*7300*/  MOV R0, UR5 ;  /* 0x0000000500007c02 */ /* 0x010fce0008000f00 */
.L_x_129:
[----:B-1----:R1:W2:Y:S02]  /*7310*/  SYNCS.PHASECHK.TRANS64.TRYWAIT P0, [R0+URZ], R3 ;  /* 0x00000003000075a7 */ /* 0x0022a400080011ff */
[----:B--2---:R-:W-:Y:S05]  /*7320*/  @!P0 NANOSLEEP.SYNCS 0x989680 ;  /* 0x009896800000895d */ /* 0x004fea0003900000 */
[----:B------:R-:W2:Y:S02]  /*7330*/  @!P0 SYNCS.PHASECHK.TRANS64 P0, [R0+URZ], R3 ;  /* 0x00000003000085a7 */ /* 0x000ea400080010ff */
[----:B--2---:R-:W-:Y:S05]  /*7340*/  @!P0 BRA `(.L_x_129) ;  /* 0xfffffffc00f08947 */ /* 0x004fea000383ffff */
[----:B------:R-:W-:Y:S05]  /*7350*/  BRA `(.L_x_130) ;  /* 0xffffffb400047947 */ /* 0x000fea000383ffff */
.L_x_41:
[----:B----4-:R-:W-:-:S07]  /*7360*/  MOV R0, UR5 ;  /* 0x0000000500007c02 */ /* 0x010fce0008000f00 */
.L_x_131:
[----:B-1----:R1:W2:Y:S02]  /*7370*/  SYNCS.PHASECHK.TRANS64.TRYWAIT P0, [R0+URZ], R3 ;  /* 0x00000003000075a7 */ /* 0x0022a400080011ff */
[----:B--2---:R-:W-:Y:S05]  /*7380*/  @!P0 NANOSLEEP.SYNCS 0x989680 ;  /* 0x009896800000895d */ /* 0x004fea0003900000 */
[----:B------:R-:W2:Y:S02]  /*7390*/  @!P0 SYNCS.PHASECHK.TRANS64 P0, [R0+URZ], R3 ;  /* 0x00000003000085a7 */ /* 0x000ea400080010ff */
[----:B--2---:R-:W-:Y:S05]  /*73a0*/  @!P0 BRA `(.L_x_131) ;  /* 0xfffffffc00f08947 */ /* 0x004fea000383ffff */
[----:B------:R-:W-:Y:S05]  /*73b0*/  BRA `(.L_x_132) ;  /* 0xffffffb400107947 */ /* 0x000fea000383ffff */
.L_x_42:
[----:B----4-:R-:W-:-:S07]  /*73c0*/  MOV R0, UR5 ;  /* 0x0000000500007c02 */ /* 0x010fce0008000f00 */
.L_x_133:
[----:B-1----:R1:W2:Y:S02]  /*73d0*/  SYNCS.PHASECHK.TRANS64.TRYWAIT P0, [R0+URZ], R3 ;  /* 0x00000003000075a7 */ /* 0x0022a400080011ff */
[----:B--2---:R-:W-:Y:S05]  /*73e0*/  @!P0 NANOSLEEP.SYNCS 0x989680 ;  /* 0x009896800000895d */ /* 0x004fea0003900000 */
[----:B------:R-:W2:Y:S02]  /*73f0*/  @!P0 SYNCS.PHASECHK.TRANS64 P0, [R0+URZ], R3 ;  /* 0x00000003000085a7 */ /* 0x000ea400080010ff */
[----:B--2---:R-:W-:Y:S05]  /*7400*/  @!P0 BRA `(.L_x_133) ;  /* 0xfffffffc00f08947 */ /* 0x004fea000383ffff */
[----:B------:R-:W-:Y:S05]  /*7410*/  BRA `(.L_x_134) ;  /* 0xffffffb4001c7947 */ /* 0x000fea000383ffff */
.L_x_43:
[----:B----4-:R-:W-:-:S07]  /*7420*/  MOV R0, UR5 ;  /* 0x0000000500007c02 */ /* 0x010fce0008000f00 */
.L_x_135:
[----:B-1----:R1:W2:Y:S02]  /*7430*/  SYNCS.PHASECHK.TRANS64.TRYWAIT P0, [R0+URZ], R3 ;  /* 0x00000003000075a7 */ /* 0x0022a400080011ff */
[----:B--2---:R-:W-:Y:S05]  /*7440*/  @!P0 NANOSLEEP.SYNCS 0x989680 ;  /* 0x009896800000895d */ /* 0x004fea0003900000 */
[----:B------:R-:W2:Y:S02]  /*7450*/  @!P0 SYNCS.PHASECHK.TRANS64 P0, [R0+URZ], R3 ;  /* 0x00000003000085a7 */ /* 0x000ea400080010ff */
[----:B--2---:R-:W-:Y:S05]  /*7460*/  @!P0 BRA `(.L_x_135) ;  /* 0xfffffffc00f08947 */ /* 0x004fea000383ffff */
[----:B------:R-:W-:Y:S05]  /*7470*/  BRA `(.L_x_136) ;  /* 0xffffffb400287947 */ /* 0x000fea000383ffff */
.L_x_44:
[----:B----4-:R-:W-:-:S07]  /*7480*/  MOV R0, UR5 ;  /* 0x0000000500007c02 */ /* 0x010fce0008000f00 */
.L_x_137:
[----:B-1----:R1:W2:Y:S02]  /*7490*/  SYNCS.PHASECHK.TRANS64.TRYWAIT P0, [R0+URZ], R3 ;  /* 0x00000003000075a7 */ /* 0x0022a400080011ff */
[----:B--2---:R-:W-:Y:S05]  /*74a0*/  @!P0 NANOSLEEP.SYNCS 0x989680 ;  /* 0x009896800000895d */ /* 0x004fea0003900000 */
[----:B------:R-:W2:Y:S02]  /*74b0*/  @!P0 SYNCS.PHASECHK.TRANS64 P0, [R0+URZ], R3 ;  /* 0x00000003000085a7 */ /* 0x000ea400080010ff */
[----:B--2---:R-:W-:Y:S05]  /*74c0*/  @!P0 BRA `(.L_x_137) ;  /* 0xfffffffc00f08947 */ /* 0x004fea000383ffff */
[----:B------:R-:W-:Y:S05]  /*74d0*/  BRA `(.L_x_138) ;  /* 0xffffffb400347947 */ /* 0x000fea000383ffff */
.L_x_45:
[----:B----4-:R-:W-:-:S07]  /*74e0*/  MOV R0, UR5 ;  /* 0x0000000500007c02 */ /* 0x010fce0008000f00 */
.L_x_139:
[----:B-1----:R1:W2:Y:S02]  /*74f0*/  SYNCS.PHASECHK.TRANS64.TRYWAIT P0, [R0+URZ], R3 ;  /* 0x00000003000075a7 */ /* 0x0022a400080011ff */
[----:B--2---:R-:W-:Y:S05]  /*7500*/  @!P0 NANOSLEEP.SYNCS 0x989680 ;  /* 0x009896800000895d */ /* 0x004fea0003900000 */
[----:B------:R-:W2:Y:S02]  /*7510*/  @!P0 SYNCS.PHASECHK.TRANS64 P0, [R0+URZ], R3 ;  /* 0x00000003000085a7 */ /* 0x000ea400080010ff */
[----:B--2---:R-:W-:Y:S05]  /*7520*/  @!P0 BRA `(.L_x_139) ;  /* 0xfffffffc00f08947 */ /* 0x004fea000383ffff */
[----:B------:R-:W-:Y:S05]  /*7530*/  BRA `(.L_x_140) ;  /* 0xffffffb400407947 */ /* 0x000fea000383ffff */
.L_x_46:
[----:B----4-:R-:W-:-:S07]  /*7540*/  MOV R0, UR5 ;  /* 0x0000000500007c02 */ /* 0x010fce0008000f00 */
.L_x_141:
[----:B-1----:R1:W2:Y:S02]  /*7550*/  SYNCS.PHASECHK.TRANS64.TRYWAIT P0, [R0+URZ], R3 ;  /* 0x00000003000075a7 */ /* 0x0022a400080011ff */
[----:B--2---:R-:W-:Y:S05]  /*7560*/  @!P0 NANOSLEEP.SYNCS 0x989680 ;  /* 0x009896800000895d */ /* 0x004fea0003900000 */
[----:B------:R-:W2:Y:S02]  /*7570*/  @!P0 SYNCS.PHASECHK.TRANS64 P0, [R0+URZ], R3 ;  /* 0x00000003000085a7 */ /* 0x000ea400080010ff */
[----:B--2---:R-:W-:Y:S05]  /*7580*/  @!P0 BRA `(.L_x_141) ;  /* 0xfffffffc00f08947 */ /* 0x004fea000383ffff */
[----:B------:R-:W-:Y:S05]  /*7590*/  BRA `(.L_x_142) ;  /* 0xffffffb4004c7947 */ /* 0x000fea000383ffff */
.L_x_47:
[----:B----4-:R-:W-:-:S07]  /*75a0*/  MOV R0, UR5 ;  /* 0x0000000500007c02 */ /* 0x010fce0008000f00 */
.L_x_143:
[----:B-1----:R1:W2:Y:S02]  /*75b0*/  SYNCS.PHASECHK.TRANS64.TRYWAIT P0, [R0+URZ], R3 ;  /* 0x00000003000075a7 */ /* 0x0022a400080011ff */
[----:B--2---:R-:W-:Y:S05]  /*75c0*/  @!P0 NANOSLEEP.SYNCS 0x989680 ;  /* 0x009896800000895d */ /* 0x004fea0003900000 */
[----:B------:R-:W2:Y:S02]  /*75d0*/  @!P0 SYNCS.PHASECHK.TRANS64 P0, [R0+URZ], R3 ;  /* 0x00000003000085a7 */ /* 0x000ea400080010ff */
[----:B--2---:R-:W-:Y:S05]  /*75e0*/  @!P0 BRA `(.L_x_143) ;  /* 0xfffffffc00f08947 */ /* 0x004fea000383ffff */
[----:B------:R-:W-:Y:S05]  /*75f0*/  BRA `(.L_x_144) ;  /* 0xffffffb400587947 */ /* 0x000fea000383ffff */
.L_x_48:
[----:B----4-:R-:W-:-:S07]  /*7600*/  MOV R0, UR5 ;  /* 0x0000000500007c02 */ /* 0x010fce0008000f00 */
.L_x_145:
[----:B-1----:R1:W2:Y:S02]  /*7610*/  SYNCS.PHASECHK.TRANS64.TRYWAIT P0, [R0+URZ], R3 ;  /* 0x00000003000075a7 */ /* 0x0022a400080011ff */
[----:B--2---:R-:W-:Y:S05]  /*7620*/  @!P0 NANOSLEEP.SYNCS 0x989680 ;  /* 0x009896800000895d */ /* 0x004fea0003900000 */
[----:B------:R-:W2:Y:S02]  /*7630*/  @!P0 SYNCS.PHASECHK.TRANS64 P0, [R0+URZ], R3 ;  /* 0x00000003000085a7 */ /* 0x000ea400080010ff */
[----:B--2---:R-:W-:Y:S05]  /*7640*/  @!P0 BRA `(.L_x_145) ;  /* 0xfffffffc00f08947 */ /* 0x004fea000383ffff */
[----:B------:R-:W-:Y:S05]  /*7650*/  BRA `(.L_x_146) ;  /* 0xffffffb400647947 */ /* 0x000fea000383ffff */
.L_x_49:
[----:B----4-:R-:W-:-:S07]  /*7660*/  MOV R0, UR5 ;  /* 0x0000000500007c02 */ /* 0x010fce0008000f00 */
.L_x_147:
[----:B-1----:R1:W2:Y:S02]  /*7670*/  SYNCS.PHASECHK.TRANS64.TRYWAIT P0, [R0+URZ], R3 ;  /* 0x00000003000075a7 */ /* 0x0022a400080011ff */
[----:B--2---:R-:W-:Y:S05]  /*7680*/  @!P0 NANOSLEEP.SYNCS 0x989680 ;  /* 0x009896800000895d */ /* 0x004fea0003900000 */
[----:B------:R-:W2:Y:S02]  /*7690*/  @!P0 SYNCS.PHASECHK.TRANS64 P0, [R0+URZ], R3 ;  /* 0x00000003000085a7 */ /* 0x000ea400080010ff */
[----:B--2---:R-:W-:Y:S05]  /*76a0*/  @!P0 BRA `(.L_x_147) ;  /* 0xfffffffc00f08947 */ /* 0x004fea000383ffff */
[----:B------:R-:W-:Y:S05]  /*76b0*/  BRA `(.L_x_148) ;  /* 0xffffffb400707947 */ /* 0x000fea000383ffff */
.L_x_50:
[----:B----4-:R-:W-:-:S07]  /*76c0*/  MOV R0, UR5 ;  /* 0x0000000500007c02 */ /* 0x010fce0008000f00 */
.L_x_149:
[----:B-1----:R1:W2:Y:S02]  /*76d0*/  SYNCS.PHASECHK.TRANS64.TRYWAIT P0, [R0+URZ], R3 ;  /* 0x00000003000075a7 */ /* 0x0022a400080011ff */
[----:B--2---:R-:W-:Y:S05]  /*76e0*/  @!P0 NANOSLEEP.SYNCS 0x989680 ;  /* 0x009896800000895d */ /* 0x004fea0003900000 */
[----:B------:R-:W2:Y:S02]  /*76f0*/  @!P0 SYNCS.PHASECHK.TRANS64 P0, [R0+URZ], R3 ;  /* 0x00000003000085a7 */ /* 0x000ea400080010ff */
[----:B--2---:R-:W-:Y:S05]  /*7700*/  @!P0 BRA `(.L_x_149) ;  /* 0xfffffffc00f08947 */ /* 0x004fea000383ffff */
[----:B------:R-:W-:Y:S05]  /*7710*/  BRA `(.L_x_150) ;  /* 0xffffffb4007c7947 */ /* 0x000fea000383ffff */
.L_x_51:
[----:B----4-:R-:W-:-:S07]  /*7720*/  MOV R0, UR5 ;  /* 0x0000000500007c02 */ /* 0x010fce0008000f00 */
.L_x_151:
[----:B-1----:R1:W2:Y:S02]  /*7730*/  SYNCS.PHASECHK.TRANS64.TRYWAIT P0, [R0+URZ], R3 ;  /* 0x00000003000075a7 */ /* 0x0022a400080011ff */
[----:B--2---:R-:W-:Y:S05]  /*7740*/  @!P0 NANOSLEEP.SYNCS 0x989680 ;  /* 0x009896800000895d */ /* 0x004fea0003900000 */
[----:B------:R-:W2:Y:S02]  /*7750*/  @!P0 SYNCS.PHASECHK.TRANS64 P0, [R0+URZ], R3 ;  /* 0x00000003000085a7 */ /* 0x000ea400080010ff */
[----:B--2---:R-:W-:Y:S05]  /*7760*/  @!P0 BRA `(.L_x_151) ;  /* 0xfffffffc00f08947 */ /* 0x004fea000383ffff */
[----:B------:R-:W-:Y:S05]  /*7770*/  BRA `(.L_x_152) ;  /* 0xffffffb400887947 */ /* 0x000fea000383ffff */
.L_x_52:
[----:B----4-:R-:W-:-:S07]  /*7780*/  MOV R0, UR5 ;  /* 0x0000000500007c02 */ /* 0x010fce0008000f00 */
.L_x_153:
[----:B-1----:R1:W2:Y:S02]  /*7790*/  SYNCS.PHASECHK.TRANS64.TRYWAIT P0, [R0+URZ], R3 ;  /* 0x00000003000075a7 */ /* 0x0022a400080011ff */
[----:B--2---:R-:W-:Y:S05]  /*77a0*/  @!P0 NANOSLEEP.SYNCS 0x989680 ;  /* 0x009896800000895d */ /* 0x004fea0003900000 */
[----:B------:R-:W2:Y:S02]  /*77b0*/  @!P0 SYNCS.PHASECHK.TRANS64 P0, [R0+URZ], R3 ;  /* 0x00000003000085a7 */ /* 0x000ea400080010ff */
[----:B--2---:R-:W-:Y:S05]  /*77c0*/  @!P0 BRA `(.L_x_153) ;  /* 0xfffffffc00f08947 */ /* 0x004fea000383ffff */
[----:B------:R-:W-:Y:S05]  /*77d0*/  BRA `(.L_x_154) ;  /* 0xffffffb400947947 */ /* 0x000fea000383ffff */
.L_x_53:
[----:B----4-:R-:W-:-:S07]  /*77e0*/  MOV R0, UR5 ;  /* 0x0000000500007c02 */ /* 0x010fce0008000f00 */
.L_x_155:
[----:B-1----:R1:W2:Y:S02]  /*77f0*/  SYNCS.PHASECHK.TRANS64.TRYWAIT P0, [R0+URZ], R3 ;  /* 0x00000003000075a7 */ /* 0x0022a400080011ff */
[----:B--2---:R-:W-:Y:S05]  /*7800*/  @!P0 NANOSLEEP.SYNCS 0x989680 ;  /* 0x009896800000895d */ /* 0x004fea0003900000 */
[----:B------:R-:W2:Y:S02]  /*7810*/  @!P0 SYNCS.PHASECHK.TRANS64 P0, [R0+URZ], R3 ;  /* 0x00000003000085a7 */ /* 0x000ea400080010ff */
[----:B--2---:R-:W-:Y:S05]  /*7820*/  @!P0 BRA `(.L_x_155) ;  /* 0xfffffffc00f08947 */ /* 0x004fea000383ffff */
[----:B------:R-:W-:Y:S05]  /*7830*/  BRA `(.L_x_156) ;  /* 0xffffffb400a07947 */ /* 0x000fea000383ffff */
.L_x_54:
[----:B----4-:R-:W-:-:S07]  /*7840*/  MOV R0, UR5 ;  /* 0x0000000500007c02 */ /* 0x010fce0008000f00 */
.L_x_157:
[----:B-1----:R1:W2:Y:S02]  /*7850*/  SYNCS.PHASECHK.TRANS64.TRYWAIT P0, [R0+URZ], R3 ;  /* 0x00000003000075a7 */ /* 0x0022a400080011ff */
[----:B--2---:R-:W-:Y:S05]  /*7860*/  @!P0 NANOSLEEP.SYNCS 0x989680 ;  /* 0x009896800000895d */ /* 0x004fea0003900000 */
[----:B------:R-:W2:Y:S02]  /*7870*/  @!P0 SYNCS.PHASECHK.TRANS64 P0, [R0+URZ], R3 ;  /* 0x00000003000085a7 */ /* 0x000ea400080010ff */
[----:B--2---:R-:W-:Y:S05]  /*7880*/  @!P0 BRA `(.L_x_157) ;  /* 0xfffffffc00f08947 */ /* 0x004fea000383ffff */
[----:B------:R-:W-:Y:S05]  /*7890*/  BRA `(.L_x_158) ;  /* 0xffffffb400ac7947 */ /* 0x000fea000383ffff */
.L_x_55:
[----:B----4-:R-:W-:-:S07]  /*78a0*/  MOV R0, UR5 ;  /* 0x0000000500007c02 */ /* 0x010fce0008000f00 */
.L_x_159:
[----:B-1----:R1:W2:Y:S02]  /*78b0*/  SYNCS.PHASECHK.TRANS64.TRYWAIT P0, [R0+URZ], R3 ;  /* 0x00000003000075a7 */ /* 0x0022a400080011ff */
[----:B--2---:R-:W-:Y:S05]  /*78c0*/  @!P0 NANOSLEEP.SYNCS 0x989680 ;  /* 0x009896800000895d */ /* 0x004fea0003900000 */
[----:B------:R-:W2:Y:S02]  /*78d0*/  @!P0 SYNCS.PHASECHK.TRANS64 P0, [R0+URZ], R3 ;  /* 0x00000003000085a7 */ /* 0x000ea400080010ff */
[----:B--2---:R-:W-:Y:S05]  /*78e0*/  @!P0 BRA `(.L_x_159) ;  /* 0xfffffffc00f08947 */ /* 0x004fea000383ffff */
[----:B------:R-:W-:Y:S05]  /*78f0*/  BRA `(.L_x_160) ;  /* 0xffffffb400b87947 */ /* 0x000fea000383ffff */
.L_x_56:
[----:B----4-:R-:W-:-:S07]  /*7900*/  MOV R0, UR5 ;  /* 0x0000000500007c02 */ /* 0x010fce0008000f00 */
.L_x_161:
[----:B-1----:R1:W2:Y:S02]  /*7910*/  SYNCS.PHASECHK.TRANS64.TRYWAIT P0, [R0+URZ], R3 ;  /* 0x00000003000075a7 */ /* 0x0022a400080011ff */
[----:B--2---:R-:W-:Y:S05]  /*7920*/  @!P0 NANOSLEEP.SYNCS 0x989680 ;  /* 0x009896800000895d */ /* 0x004fea0003900000 */
[----:B------:R-:W2:Y:S02]  /*7930*/  @!P0 SYNCS.PHASECHK.TRANS64 P0, [R0+URZ], R3 ;  /* 0x00000003000085a7 */ /* 0x000ea400080010ff */
[----:B--2---:R-:W-:Y:S05]  /*7940*/  @!P0 BRA `(.L_x_161) ;  /* 0xfffffffc00f08947 */ /* 0x004fea000383ffff */
[----:B------:R-:W-:Y:S05]  /*7950*/  BRA `(.L_x_162) ;  /* 0xffffffb400c47947 */ /* 0x000fea000383ffff */
.L_x_57:
[----:B----4-:R-:W-:-:S07]  /*7960*/  MOV R0, UR5 ;  /* 0x0000000500007c02 */ /* 0x010fce0008000f00 */
.L_x_163:
[----:B-1----:R1:W2:Y:S02]  /*7970*/  SYNCS.PHASECHK.TRANS64.TRYWAIT P0, [R0+URZ], R3 ;  /* 0x00000003000075a7 */ /* 0x0022a400080011ff */
[----:B--2---:R-:W-:Y:S05]  /*7980*/  @!P0 NANOSLEEP.SYNCS 0x989680 ;  /* 0x009896800000895d */ /* 0x004fea0003900000 */
[----:B------:R-:W2:Y:S02]  /*7990*/  @!P0 SYNCS.PHASECHK.TRANS64 P0, [R0+URZ], R3 ;  /* 0x00000003000085a7 */ /* 0x000ea400080010ff */
[----:B--2---:R-:W-:Y:S05]  /*79a0*/  @!P0 BRA `(.L_x_163) ;  /* 0xfffffffc00f08947 */ /* 0x004fea000383ffff */
[----:B------:R-:W-:Y:S05]  /*79b0*/  BRA `(.L_x_164) ;  /* 0xffffffb400d07947 */ /* 0x000fea000383ffff */
.L_x_58:
[----:B----4-:R-:W-:-:S07]  /*79c0*/  MOV R0, UR5 ;  /* 0x0000000500007c02 */ /* 0x010fce0008000f00 */
.L_x_165:
[----:B-1----:R1:W2:Y:S02]  /*79d0*/  SYNCS.PHASECHK.TRANS64.TRYWAIT P0, [R0+URZ], R3 ;  /* 0x00000003000075a7 */ /* 0x0022a400080011ff */
[----:B--2---:R-:W-:Y:S05]  /*79e0*/  @!P0 NANOSLEEP.SYNCS 0x989680 ;  /* 0x009896800000895d */ /* 0x004fea0003900000 */
[----:B------:R-:W2:Y:S02]  /*79f0*/  @!P0 SYNCS.PHASECHK.TRANS64 P0, [R0+URZ], R3 ;  /* 0x00000003000085a7 */ /* 0x000ea400080010ff */
[----:B--2---:R-:W-:Y:S05]  /*7a00*/  @!P0 BRA `(.L_x_165) ;  /* 0xfffffffc00f08947 */ /* 0x004fea000383ffff */
[----:B------:R-:W-:Y:S05]  /*7a10*/  BRA `(.L_x_166) ;  /* 0xffffffb400dc7947 */ /* 0x000fea000383ffff */
.L_x_59:
[----:B----4-:R-:W-:-:S07]  /*7a20*/  MOV R0, UR5 ;  /* 0x0000000500007c02 */ /* 0x010fce0008000f00 */
.L_x_167:
[----:B-1----:R1:W2:Y:S02]  /*7a30*/  SYNCS.PHASECHK.TRANS64.TRYWAIT P0, [R0+URZ], R3 ;  /* 0x00000003000075a7 */ /* 0x0022a400080011ff */
[----:B--2---:R-:W-:Y:S05]  /*7a40*/  @!P0 NANOSLEEP.SYNCS 0x989680 ;  /* 0x009896800000895d */ /* 0x004fea0003900000 */
[----:B------:R-:W2:Y:S02]  /*7a50*/  @!P0 SYNCS.PHASECHK.TRANS64 P0, [R0+URZ], R3 ;  /* 0x00000003000085a7 */ /* 0x000ea400080010ff */
[----:B--2---:R-:W-:Y:S05]  /*7a60*/  @!P0 BRA `(.L_x_167) ;  /* 0xfffffffc00f08947 */ /* 0x004fea000383ffff */
[----:B------:R-:W-:Y:S05]  /*7a70*/  BRA `(.L_x_168) ;  /* 0xffffffb400e87947 */ /* 0x000fea000383ffff */
.L_x_60:
[----:B----4-:R-:W-:-:S07]  /*7a80*/  MOV R0, UR5 ;  /* 0x0000000500007c02 */ /* 0x010fce0008000f00 */
.L_x_169:
[----:B-1----:R1:W2:Y:S02]  /*7a90*/  SYNCS.PHASECHK.TRANS64.TRYWAIT P0, [R0+URZ], R3 ;  /* 0x00000003000075a7 */ /* 0x0022a400080011ff */
[----:B--2---:R-:W-:Y:S05]  /*7aa0*/  @!P0 NANOSLEEP.SYNCS 0x989680 ;  /* 0x009896800000895d */ /* 0x004fea0003900000 */
[----:B------:R-:W2:Y:S02]  /*7ab0*/  @!P0 SYNCS.PHASECHK.TRANS64 P0, [R0+URZ], R3 ;  /* 0x00000003000085a7 */ /* 0x000ea400080010ff */
[----:B--2---:R-:W-:Y:S05]  /*7ac0*/  @!P0 BRA `(.L_x_169) ;  /* 0xfffffffc00f08947 */ /* 0x004fea000383ffff */
[----:B------:R-:W-:Y:S05]  /*7ad0*/  BRA `(.L_x_170) ;  /* 0xffffffb400f47947 */ /* 0x000fea000383ffff */
.L_x_61:
[----:B----4-:R-:W-:-:S07]  /*7ae0*/  MOV R0, UR5 ;  /* 0x0000000500007c02 */ /* 0x010fce0008000f00 */
.L_x_171:
[----:B-1----:R1:W2:Y:S02]  /*7af0*/  SYNCS.PHASECHK.TRANS64.TRYWAIT P0, [R0+URZ], R3 ;  /* 0x00000003000075a7 */ /* 0x0022a400080011ff */
[----:B--2---:R-:W-:Y:S05]  /*7b00*/  @!P0 NANOSLEEP.SYNCS 0x989680 ;  /* 0x009896800000895d */ /* 0x004fea0003900000 */
[----:B------:R-:W2:Y:S02]  /*7b10*/  @!P0 SYNCS.PHASECHK.TRANS64 P0, [R0+URZ], R3 ;  /* 0x00000003000085a7 */ /* 0x000ea400080010ff */
[----:B--2---:R-:W-:Y:S05]  /*7b20*/  @!P0 BRA `(.L_x_171) ;  /* 0xfffffffc00f08947 */ /* 0x004fea000383ffff */
[----:B------:R-:W-:Y:S05]  /*7b30*/  BRA `(.L_x_172) ;  /* 0xffffffb800007947 */ /* 0x000fea000383ffff */
.L_x_62:
[----:B----4-:R-:W-:-:S07]  /*7b40*/  MOV R0, UR5 ;  /* 0x0000000500007c02 */ /* 0x010fce0008000f00 */
.L_x_173:
[----:B-1----:R1:W2:Y:S02]  /*7b50*/  SYNCS.PHASECHK.TRANS64.TRYWAIT P0, [R0+URZ], R3 ;  /* 0x00000003000075a7 */ /* 0x0022a400080011ff */
[----:B--2---:R-:W-:Y:S05]  /*7b60*/  @!P0 NANOSLEEP.SYNCS 0x989680 ;  /* 0x009896800000895d */ /* 0x004fea0003900000 */
[----:B------:R-:W2:Y:S02]  /*7b70*/  @!P0 SYNCS.PHASECHK.TRANS64 P0, [R0+URZ], R3 ;  /* 0x00000003000085a7 */ /* 0x000ea400080010ff */
[----:B--2---:R-:W-:Y:S05]  /*7b80*/  @!P0 BRA `(.L_x_173) ;  /* 0xfffffffc00f08947 */ /* 0x004fea000383ffff */
[----:B------:R-:W-:Y:S05]  /*7b90*/  BRA `(.L_x_174) ;  /* 0xffffffb8000c7947 */ /* 0x000fea000383ffff */
.L_x_65:
[----:B-1----:R1:W2:Y:S02]  /*7ba0*/  SYNCS.PHASECHK.TRANS64.TRYWAIT P0, [R0+URZ+0x230], R5 ;  /* 0x00023005000075a7 */ /* 0x0022a400080011ff */
[----:B--2---:R-:W-:Y:S05]  /*7bb0*/  @!P0 NANOSLEEP.SYNCS 0x989680 ;  /* 0x009896800000895d */ /* 0x004fea0003900000 */
[----:B------:R-:W2:Y:S02]  /*7bc0*/  @!P0 SYNCS.PHASECHK.TRANS64 P0, [R0+URZ+0x230], R5 ;  /* 0x00023005000085a7 */ /* 0x000ea400080010ff */
[----:B--2---:R-:W-:Y:S05]  /*7bd0*/  @!P0 BRA `(.L_x_65) ;  /* 0xfffffffc00f08947 */ /* 0x004fea000383ffff */
[----:B------:R-:W-:Y:S05]  /*7be0*/  BRA `(.L_x_175) ;  /* 0xffffffb800687947 */ /* 0x000fea000383ffff */
.L_x_66:
[----:B------:R-:W-:-:S07]  /*7bf0*/  MOV R0, UR5 ;  /* 0x0000000500007c02 */ /* 0x000fce0008000f00 */
.L_x_176:
[----:B-1----:R1:W2:Y:S02]  /*7c00*/  SYNCS.PHASECHK.TRANS64.TRYWAIT P0, [R0+URZ+0x1e0], R5 ;  /* 0x0001e005000075a7 */ /* 0x0022a400080011ff */
[----:B--2---:R-:W-:Y:S05]  /*7c10*/  @!P0 NANOSLEEP.SYNCS 0x989680 ;  /* 0x009896800000895d */ /* 0x004fea0003900000 */
[----:B------:R-:W2:Y:S02]  /*7c20*/  @!P0 SYNCS.PHASECHK.TRANS64 P0, [R0+URZ+0x1e0], R5 ;  /* 0x0001e005000085a7 */ /* 0x000ea400080010ff */
[----:B--2---:R-:W-:Y:S05]  /*7c30*/  @!P0 BRA `(.L_x_176) ;  /* 0xfffffffc00f08947 */ /* 0x004fea000383ffff */
[----:B------:R-:W-:Y:S05]  /*7c40*/  BRA `(.L_x_177) ;  /* 0xffffffb800787947 */ /* 0x000fea000383ffff */
.L_x_67:
[----:B-1----:R1:W2:Y:S02]  /*7c50*/  SYNCS.PHASECHK.TRANS64.TRYWAIT P1, [R0+URZ+0x1d0], R5 ;  /* 0x0001d005000075a7 */ /* 0x0022a400080211ff */
[----:B--2---:R-:W-:Y:S05]  /*7c60*/  @!P1 NANOSLEEP.SYNCS 0x989680 ;  /* 0x009896800000995d */ /* 0x004fea0003900000 */
[----:B------:R-:W2:Y:S02]  /*7c70*/  @!P1 SYNCS.PHASECHK.TRANS64 P1, [R0+URZ+0x1d0], R5 ;  /* 0x0001d005000095a7 */ /* 0x000ea400080210ff */
[----:B--2---:R-:W-:Y:S05]  /*7c80*/  @!P1 BRA `(.L_x_67) ;  /* 0xfffffffc00f09947 */ /* 0x004fea000383ffff */
[----:B------:R-:W-:Y:S05]  /*7c90*/  BRA `(.L_x_178) ;  /* 0xffffffb800a87947 */ /* 0x000fea000383ffff */
.L_x_70:
[----:B------:R-:W-:-:S07]  /*7ca0*/  MOV R0, UR5 ;  /* 0x0000000500007c02 */ /* 0x000fce0008000f00 */
.L_x_179:
[----:B-1----:R1:W2:Y:S02]  /*7cb0*/  SYNCS.PHASECHK.TRANS64.TRYWAIT P0, [R0+URZ+0x1e0], R3 ;  /* 0x0001e003000075a7 */ /* 0x0022a400080011ff */
[----:B--2---:R-:W-:Y:S05]  /*7cc0*/  @!P0 NANOSLEEP.SYNCS 0x989680 ;  /* 0x009896800000895d */ /* 0x004fea0003900000 */
[----:B------:R-:W2:Y:S02]  /*7cd0*/  @!P0 SYNCS.PHASECHK.TRANS64 P0, [R0+URZ+0x1e0], R3 ;  /* 0x0001e003000085a7 */ /* 0x000ea400080010ff */
[----:B--2---:R-:W-:Y:S05]  /*7ce0*/  @!P0 BRA `(.L_x_179) ;  /* 0xfffffffc00f08947 */ /* 0x004fea000383ffff */
[----:B------:R-:W-:Y:S05]  /*7cf0*/  BRA `(.L_x_69) ;  /* 0xffffffb800fc7947 */ /* 0x000fea000383ffff */
.L_x_77:
[----:B-1----:R1:W2:Y:S02]  /*7d00*/  SYNCS.PHASECHK.TRANS64.TRYWAIT P1, [R0+URZ+0x1d0], R5 ;  /* 0x0001d005000075a7 */ /* 0x0022a400080211ff */
[----:B--2---:R-:W-:Y:S05]  /*7d10*/  @!P1 NANOSLEEP.SYNCS 0x989680 ;  /* 0x009896800000995d */ /* 0x004fea0003900000 */
[----:B------:R-:W2:Y:S02]  /*7d20*/  @!P1 SYNCS.PHASECHK.TRANS64 P1, [R0+URZ+0x1d0], R5 ;  /* 0x0001d005000095a7 */ /* 0x000ea400080210ff */
[----:B--2---:R-:W-:Y:S05]  /*7d30*/  @!P1 BRA `(.L_x_77) ;  /* 0xfffffffc00f09947 */ /* 0x004fea000383ffff */
[----:B------:R-:W-:Y:S05]  /*7d40*/  BRA `(.L_x_180) ;  /* 0xffffffc0005c7947 */ /* 0x000fea000383ffff */
.L_x_78:
[----:B------:R-:W-:-:S07]  /*7d50*/  MOV R3, UR8 ;  /* 0x0000000800037c02 */ /* 0x000fce0008000f00 */
.L_x_181:
[----:B-1----:R1:W2:Y:S02]  /*7d60*/  SYNCS.PHASECHK.TRANS64.TRYWAIT P0, [R3+URZ+0x210], R0 ;  /* 0x00021000030075a7 */ /* 0x0022a400080011ff */
[----:B--2---:R-:W-:Y:S05]  /*7d70*/  @!P0 NANOSLEEP.SYNCS 0x989680 ;  /* 0x009896800000895d */ /* 0x004fea0003900000 */
[----:B------:R-:W2:Y:S02]  /*7d80*/  @!P0 SYNCS.PHASECHK.TRANS64 P0, [R3+URZ+0x210], R0 ;  /* 0x00021000030085a7 */ /* 0x000ea400080010ff */
[----:B--2---:R-:W-:Y:S05]  /*7d90*/  @!P0 BRA `(.L_x_181) ;  /* 0xfffffffc00f08947 */ /* 0x004fea000383ffff */
[----:B------:R-:W-:Y:S05]  /*7da0*/  BRA `(.L_x_182) ;  /* 0xffffffc000ac7947 */ /* 0x000fea000383ffff */
.L_x_81:
[----:B------:R-:W-:Y:S07]  /*7db0*/  MOV R0, UR7 ;  /* 0x0000000700007c02 */ /* 0x000fee0008000f00 */
.L_x_183:
[----:B-1----:R1:W2:Y:S02]  /*7dc0*/  SYNCS.PHASECHK.TRANS64.TRYWAIT P0, [R0+URZ], R3 ;  /* 0x00000003000075a7 */ /* 0x0022a400080011ff */
[----:B--2---:R-:W-:Y:S05]  /*7dd0*/  @!P0 NANOSLEEP.SYNCS 0x989680 ;  /* 0x009896800000895d */ /* 0x004fea0003900000 */
[----:B------:R-:W2:Y:S02]  /*7de0*/  @!P0 SYNCS.PHASECHK.TRANS64 P0, [R0+URZ], R3 ;  /* 0x00000003000085a7 */ /* 0x000ea400080010ff */
[----:B--2---:R-:W-:Y:S05]  /*7df0*/  @!P0 BRA `(.L_x_183) ;  /* 0xfffffffc00f08947 */ /* 0x004fea000383ffff */
[----:B------:R-:W-:Y:S05]  /*7e00*/  BRA `(.L_x_80) ;  /* 0xffffffc000c87947 */ /* 0x000fea000383ffff */
.L_x_84:
[----:B------:R-:W-:-:S07]  /*7e10*/  MOV R0, UR5 ;  /* 0x0000000500007c02 */ /* 0x000fce0008000f00 */
.L_x_184:
[----:B--2---:R2:W3:Y:S02]  /*7e20*/  SYNCS.PHASECHK.TRANS64.TRYWAIT P0, [R0+URZ], R3 ;  /* 0x00000003000075a7 */ /* 0x0044e400080011ff */
[----:B---3--:R-:W-:Y:S05]  /*7e30*/  @!P0 NANOSLEEP.SYNCS 0x989680 ;  /* 0x009896800000895d */ /* 0x008fea0003900000 */
[----:B------:R-:W3:Y:S02]  /*7e40*/  @!P0 SYNCS.PHASECHK.TRANS64 P0, [R0+URZ], R3 ;  /* 0x00000003000085a7 */ /* 0x000ee400080010ff */
[----:B---3--:R-:W-:Y:S05]  /*7e50*/  @!P0 BRA `(.L_x_184) ;  /* 0xfffffffc00f08947 */ /* 0x008fea000383ffff */
[----:B------:R-:W-:Y:S05]  /*7e60*/  BRA `(.L_x_185) ;  /* 0xffffffc4007c7947 */ /* 0x000fea000383ffff */
.L_x_85:
[----:B------:R-:W-:-:S07]  /*7e70*/  MOV R0, UR5 ;  /* 0x0000000500007c02 */ /* 0x000fce0008000f00 */
.L_x_186:
[----:B-1----:R1:W2:Y:S02]  /*7e80*/  SYNCS.PHASECHK.TRANS64.TRYWAIT P0, [R0+URZ], R3 ;  /* 0x00000003000075a7 */ /* 0x0022a400080011ff */
[----:B--2---:R-:W-:Y:S05]  /*7e90*/  @!P0 NANOSLEEP.SYNCS 0x989680 ;  /* 0x009896800000895d */ /* 0x004fea0003900000 */
[----:B------:R-:W2:Y:S02]  /*7ea0*/  @!P0 SYNCS.PHASECHK.TRANS64 P0, [R0+URZ], R3 ;  /* 0x00000003000085a7 */ /* 0x000ea400080010ff */
[----:B--2---:R-:W-:Y:S05]  /*7eb0*/  @!P0 BRA `(.L_x_186) ;  /* 0xfffffffc00f08947 */ /* 0x004fea000383ffff */
[----:B------:R-:W-:Y:S05]  /*7ec0*/  BRA `(.L_x_187) ;  /* 0xffffffc400887947 */ /* 0x000fea000383ffff */
.L_x_86:
[----:B------:R-:W-:-:S07]  /*7ed0*/  MOV R0, UR5 ;  /* 0x0000000500007c02 */ /* 0x000fce0008000f00 */
.L_x_188:
[----:B-1----:R1:W2:Y:S02]  /*7ee0*/  SYNCS.PHASECHK.TRANS64.TRYWAIT P0, [R0+URZ], R3 ;  /* 0x00000003000075a7 */ /* 0x0022a400080011ff */
[----:B--2---:R-:W-:Y:S05]  /*7ef0*/  @!P0 NANOSLEEP.SYNCS 0x989680 ;  /* 0x009896800000895d */ /* 0x004fea0003900000 */
[----:B------:R-:W2:Y:S02]  /*7f00*/  @!P0 SYNCS.PHASECHK.TRANS64 P0, [R0+URZ], R3 ;  /* 0x00000003000085a7 */ /* 0x000ea400080010ff */
[----:B--2---:R-:W-:Y:S05]  /*7f10*/  @!P0 BRA `(.L_x_188) ;  /* 0xfffffffc00f08947 */ /* 0x004fea000383ffff */
[----:B------:R-:W-:Y:S05]  /*7f20*/  BRA `(.L_x_189) ;  /* 0xffffffc400947947 */ /* 0x000fea000383ffff */
.L_x_87:
[----:B------:R-:W-:-:S07]  /*7f30*/  MOV R0, UR7 ;  /* 0x0000000700007c02 */ /* 0x000fce0008000f00 */
.L_x_190:
[----:B-1----:R1:W2:Y:S02]  /*7f40*/  SYNCS.PHASECHK.TRANS64.TRYWAIT P0, [R0+URZ], R3 ;  /* 0x00000003000075a7 */ /* 0x0022a400080011ff */
[----:B--2---:R-:W-:Y:S05]  /*7f50*/  @!P0 NANOSLEEP.SYNCS 0x989680 ;  /* 0x009896800000895d */ /* 0x004fea0003900000 */
[----:B------:R-:W2:Y:S02]  /*7f60*/  @!P0 SYNCS.PHASECHK.TRANS64 P0, [R0+URZ], R3 ;  /* 0x00000003000085a7 */ /* 0x000ea400080010ff */
[----:B--2---:R-:W-:Y:S05]  /*7f70*/  @!P0 BRA `(.L_x_190) ;  /* 0xfffffffc00f08947 */ /* 0x004fea000383ffff */
[----:B------:R-:W-:Y:S05]  /*7f80*/  BRA `(.L_x_191) ;  /* 0xffffffc400a07947 */ /* 0x000fea000383ffff */
.L_x_92:
[----:B---3--:R3:W1:Y:S02]  /*7f90*/  SYNCS.PHASECHK.TRANS64.TRYWAIT P0, [R0+URZ+0x1d0], R3 ;  /* 0x0001d003000075a7 */ /* 0x00866400080011ff */
[----:B-1----:R-:W-:Y:S05]  /*7fa0*/  @!P0 NANOSLEEP.SYNCS 0x989680 ;  /* 0x009896800000895d */ /* 0x002fea0003900000 */
[----:B------:R-:W1:Y:S02]  /*7fb0*/  @!P0 SYNCS.PHASECHK.TRANS64 P0, [R0+URZ+0x1d0], R3 ;  /* 0x0001d003000085a7 */ /* 0x000e6400080010ff */
[----:B-1----:R-:W-:Y:S05]  /*7fc0*/  @!P0 BRA `(.L_x_92) ;  /* 0xfffffffc00f08947 */ /* 0x002fea000383ffff */
[----:B------:R-:W-:Y:S05]  /*7fd0*/  BRA `(.L_x_192) ;  /* 0xffffffc8009c7947 */ /* 0x000fea000383ffff */
.L_x_95:
[----:B------:R-:W-:Y:S07]  /*7fe0*/  MOV R0, UR6 ;  /* 0x0000000600007c02 */ /* 0x000fee0008000f00 */
.L_x_193:
[----:B-1----:R1:W3:Y:S02]  /*7ff0*/  SYNCS.PHASECHK.TRANS64.TRYWAIT P0, [R0+URZ+0x1c8], R3 ;  /* 0x0001c803000075a7 */ /* 0x0022e400080011ff */
[----:B---3--:R-:W-:Y:S05]  /*8000*/  @!P0 NANOSLEEP.SYNCS 0x989680 ;  /* 0x009896800000895d */ /* 0x008fea0003900000 */
[----:B------:R-:W3:Y:S02]  /*8010*/  @!P0 SYNCS.PHASECHK.TRANS64 P0, [R0+URZ+0x1c8], R3 ;  /* 0x0001c803000085a7 */ /* 0x000ee400080010ff */
[----:B---3--:R-:W-:Y:S05]  /*8020*/  @!P0 BRA `(.L_x_193) ;  /* 0xfffffffc00f08947 */ /* 0x008fea000383ffff */
[----:B------:R-:W-:Y:S05]  /*8030*/  BRA `(.L_x_94) ;  /* 0xffffffcc00887947 */ /* 0x000fea000383ffff */
.L_x_98:
[----:B------:R-:W-:Y:S07]  /*8040*/  MOV R3, UR6 ;  /* 0x0000000600037c02 */ /* 0x000fee0008000f00 */
.L_x_194:
[----:B-1----:R1:W2:Y:S02]  /*8050*/  SYNCS.PHASECHK.TRANS64.TRYWAIT P2, [R3+URZ+0x1b8], R26 ;  /* 0x0001b81a030075a7 */ /* 0x0022a400080411ff */
[----:B--2---:R-:W-:Y:S05]  /*8060*/  @!P2 NANOSLEEP.SYNCS 0x989680 ;  /* 0x009896800000a95d */ /* 0x004fea0003900000 */
[----:B------:R-:W2:Y:S02]  /*8070*/  @!P2 SYNCS.PHASECHK.TRANS64 P2, [R3+URZ+0x1b8], R26 ;  /* 0x0001b81a0300a5a7 */ /* 0x000ea400080410ff */
[----:B--2---:R-:W-:Y:S05]  /*8080*/  @!P2 BRA `(.L_x_194) ;  /* 0xfffffffc00f0a947 */ /* 0x004fea000383ffff */
[----:B------:R-:W-:Y:S05]  /*8090*/  BRA `(.L_x_195) ;  /* 0xffffffd0001c7947 */ /* 0x000fea000383ffff */
.L_x_101:
[----:B--2---:R2:W4:Y:S02]  /*80a0*/  SYNCS.PHASECHK.TRANS64.TRYWAIT P0, [R0+URZ+0x1d0], R3 ;  /* 0x0001d003000075a7 */ /* 0x00452400080011ff */
[----:B----4-:R-:W-:Y:S05]  /*80b0*/  @!P0 NANOSLEEP.SYNCS 0x989680 ;  /* 0x009896800000895d */ /* 0x010fea0003900000 */
[----:B------:R-:W4:Y:S02]  /*80c0*/  @!P0 SYNCS.PHASECHK.TRANS64 P0, [R0+URZ+0x1d0], R3 ;  /* 0x0001d003000085a7 */ /* 0x000f2400080010ff */
[----:B----4-:R-:W-:Y:S05]  /*80d0*/  @!P0 BRA `(.L_x_101) ;  /* 0xfffffffc00f08947 */ /* 0x010fea000383ffff */
[----:B------:R-:W-:Y:S05]  /*80e0*/  BRA `(.L_x_196) ;  /* 0xffffffd400787947 */ /* 0x000fea000383ffff */
.L_x_112:
[----:B-1----:R-:W-:Y:S04]  /*80f0*/  MOV R0, UR43 ;  /* 0x0000002b00007c02 */ /* 0x002fe80008000f00 */
[----:B------:R1:W2:Y:S03]  /*8100*/  SYNCS.PHASECHK.TRANS64.TRYWAIT P1, [R0+URZ+0x1b0], R3 ;  /* 0x0001b003000075a7 */ /* 0x0002a600080211ff */
[----:B--2---:R-:W-:Y:S05]  /*8110*/  @!P1 NANOSLEEP.SYNCS 0x989680 ;  /* 0x009896800000995d */ /* 0x004fea0003900000 */
[----:B------:R-:W2:Y:S02]  /*8120*/  @!P1 SYNCS.PHASECHK.TRANS64 P1, [R0+URZ+0x1b0], R3 ;  /* 0x0001b003000095a7 */ /* 0x000ea400080210ff */
[----:B--2---:R-:W-:Y:S05]  /*8130*/  @!P1 BRA `(.L_x_112) ;  /* 0xfffffffc00ec9947 */ /* 0x004fea000383ffff */
[----:B------:R-:W-:Y:S05]  /*8140*/  BRA `(.L_x_111) ;  /* 0xffffffe0006c7947 */ /* 0x000fea000383ffff */
.L_x_114:
[----:B-1----:R1:W4:Y:S02]  /*8150*/  SYNCS.PHASECHK.TRANS64.TRYWAIT P1, [R92+URZ+0x1f0], R7 ;  /* 0x0001f0075c0075a7 */ /* 0x00232400080211ff */
[----:B----4-:R-:W-:Y:S05]  /*8160*/  @!P1 NANOSLEEP.SYNCS 0x989680 ;  /* 0x009896800000995d */ /* 0x010fea0003900000 */
[----:B------:R-:W4:Y:S02]  /*8170*/  @!P1 SYNCS.PHASECHK.TRANS64 P1, [R92+URZ+0x1f0], R7 ;  /* 0x0001f0075c0095a7 */ /* 0x000f2400080210ff */
[----:B----4-:R-:W-:Y:S05]  /*8180*/  @!P1 BRA `(.L_x_114) ;  /* 0xfffffffc00f09947 */ /* 0x010fea000383ffff */
[----:B------:R-:W-:Y:S05]  /*8190*/  BRA `(.L_x_113) ;  /* 0xffffffe000a87947 */ /* 0x000fea000383ffff */
        .weak           $__internal_0_$__cuda_sm10x_tcgen05_guardrail_trap_col_being_dealloced_not_returned_by_alloc
        .type           $__internal_0_$__cuda_sm10x_tcgen05_guardrail_trap_col_being_dealloced_not_returned_by_alloc,@function
        .size           $__internal_0_$__cuda_sm10x_tcgen05_guardrail_trap_col_being_dealloced_not_returned_by_alloc,($__internal_1_$__cuda_sm10x_tcgen05_guardrail_trap_phase_invalid_during_alloc - $__internal_0_$__cuda_sm10x_tcgen05_guardrail_trap_col_being_dealloced_not_returned_by_alloc)
$__internal_0_$__cuda_sm10x_tcgen05_guardrail_trap_col_being_dealloced_not_returned_by_alloc:
[----:B------:R-:W-:Y:S05]  /*81a0*/  BPT.TRAP 0x1 ;  /* 0x000000040000795c */ /* 0x000fea0000300000 */
[----:B------:R-:W-:-:S04]  /*81b0*/  HFMA2 R3, -RZ, RZ, 0, 0 ;  /* 0x00000000ff037431 */ /* 0x000fc800000001ff */
[----:B------:R-:W-:Y:S05]  /*81c0*/  RET.REL.NODEC R2 `(_ZN7cutlass13device_kernelINS_4gemm6kernel13GemmUniversalIN4cute5tupleIJiiiiEEENS1_10collective13CollectiveMmaINS1_35MainloopSm100TmaUmmaWarpSpecializedILi27ELi2ELi4ENS5_IJNS4_1CILi1EEESB_SB_EEEEENS5_IJNSA_ILi64EEESE_SE_EEENS_12float_e4m3_tENS5_IJlSB_lEEESG_SH_NS4_8TiledMMAINS4_8MMA_AtomIJNS4_10MMA_TraitsINS4_19SM100_MMA_F8F6F4_SSEJSG_SG_fSE_SE_NS4_17integral_constantINS4_4UMMA5MajorELSO_0EEESP_NSM_INSN_7ScaleInELSQ_0EEESR_EEEEEENS4_6LayoutISC_NS5_IJNSA_ILi0EEESV_SV_EEEEENS5_IJNS4_10UnderscoreESY_SY_EEEEENS4_13SM90_TMA_LOADENS4_14ComposedLayoutINS4_7SwizzleILi2ELi4ELi3EEENS4_18smem_ptr_flag_bitsILi8EEENSU_INS5_IJNSA_ILi8EEESE_EEENS5_IJSE_SB_EEEEEEEvNS4_8identityES11_S1B_vS1C_EENS_8epilogue10collective18CollectiveEpilogueINS1E_23Sm100TmaWarpSpecializedILi1ELi1ELi32ELb0ELb0EEEJSF_NS5_IJNSU_ISE_SB_EES1J_EEESG_SH_SG_SH_NS1E_6fusion15FusionCallbacksIS1I_NS1L_17LinearCombinationISG_fSG_fLNS_15FloatRoundStyleE2EEESF_S1K_JEEENS4_5SM1004TMEM4LOAD26SM100_TMEM_LOAD_16dp32b32xES11_S1B_NS4_39AutoVectorizingCopyWithAssumedAlignmentILi128EEENS4_14SM90_TMA_STOREES1B_S1W_S1W_EEEvvEEEEvNT_6ParamsE) ;  /* 0xffffff7c028c7950 */ /* 0x000fea0003c3ffff */
        .weak           $__internal_1_$__cuda_sm10x_tcgen05_guardrail_trap_phase_invalid_during_alloc
        .type           $__internal_1_$__cuda_sm10x_tcgen05_guardrail_trap_phase_invalid_during_alloc,@function
        .size           $__internal_1_$__cuda_sm10x_tcgen05_guardrail_trap_phase_invalid_during_alloc,($__internal_2_$__cuda_sm10x_tcgen05_guardrail_trap_unallocated_columns_being_dealloced - $__internal_1_$__cuda_sm10x_tcgen05_guardrail_trap_phase_invalid_during_alloc)
$__internal_1_$__cuda_sm10x_tcgen05_guardrail_trap_phase_invalid_during_alloc:
[----:B------:R-:W-:Y:S05]  /*81d0*/  BPT.TRAP 0x1 ;  /* 0x000000040000795c */ /* 0x000fea0000300000 */
[----:B------:R-:W-:-:S04]  /*81e0*/  MOV R3, 0x0 ;  /* 0x0000000000037802 */ /* 0x000fc80000000f00 */
[----:B------:R-:W-:Y:S05]  /*81f0*/  RET.REL.NODEC R2 `(_ZN7cutlass13device_kernelINS_4gemm6kernel13GemmUniversalIN4cute5tupleIJiiiiEEENS1_10collective13CollectiveMmaINS1_35MainloopSm100TmaUmmaWarpSpecializedILi27ELi2ELi4ENS5_IJNS4_1CILi1EEESB_SB_EEEEENS5_IJNSA_ILi64EEESE_SE_EEENS_12float_e4m3_tENS5_IJlSB_lEEESG_SH_NS4_8TiledMMAINS4_8MMA_AtomIJNS4_10MMA_TraitsINS4_19SM100_MMA_F8F6F4_SSEJSG_SG_fSE_SE_NS4_17integral_constantINS4_4UMMA5MajorELSO_0EEESP_NSM_INSN_7ScaleInELSQ_0EEESR_EEEEEENS4_6LayoutISC_NS5_IJNSA_ILi0EEESV_SV_EEEEENS5_IJNS4_10UnderscoreESY_SY_EEEEENS4_13SM90_TMA_LOADENS4_14ComposedLayoutINS4_7SwizzleILi2ELi4ELi3EEENS4_18smem_ptr_flag_bitsILi8EEENSU_INS5_IJNSA_ILi8EEESE_EEENS5_IJSE_SB_EEEEEEEvNS4_8identityES11_S1B_vS1C_EENS_8epilogue10collective18CollectiveEpilogueINS1E_23Sm100TmaWarpSpecializedILi1ELi1ELi32ELb0ELb0EEEJSF_NS5_IJNSU_ISE_SB_EES1J_EEESG_SH_SG_SH_NS1E_6fusion15FusionCallbacksIS1I_NS1L_17LinearCombinationISG_fSG_fLNS_15FloatRoundStyleE2EEESF_S1K_JEEENS4_5SM1004TMEM4LOAD26SM100_TMEM_LOAD_16dp32b32xES11_S1B_NS4_39AutoVectorizingCopyWithAssumedAlignmentILi128EEENS4_14SM90_TMA_STOREES1B_S1W_S1W_EEEvvEEEEvNT_6ParamsE) ;  /* 0xffffff7c02807950 */ /* 0x000fea0003c3ffff */
        .weak           $__internal_2_$__cuda_sm10x_tcgen05_guardrail_trap_unallocated_columns_being_dealloced
        .type           $__internal_2_$__cuda_sm10x_tcgen05_guardrail_trap_unallocated_columns_being_dealloced,@function
        .size           $__internal_2_$__cuda_sm10x_tcgen05_guardrail_trap_unallocated_columns_being_dealloced,(.L_x_198 - $__internal_2_$__cuda_sm10x_tcgen05_guardrail_trap_unallocated_columns_being_dealloced)
$__internal_2_$__cuda_sm10x_tcgen05_guardrail_trap_unallocated_columns_being_dealloced:
[----:B------:R-:W-:Y:S05]  /*8200*/  BPT.TRAP 0x1 ;  /* 0x000000040000795c */ /* 0x000fea0000300000 */
[----:B------:R-:W-:-:S04]  /*8210*/  HFMA2 R3, -RZ, RZ, 0, 0 ;  /* 0x00000000ff037431 */ /* 0x000fc800000001ff */
[----:B------:R-:W-:Y:S05]  /*8220*/  RET.REL.NODEC R2 `(_ZN7cutlass13device_kernelINS_4gemm6kernel13GemmUniversalIN4cute5tupleIJiiiiEEENS1_10collective13CollectiveMmaINS1_35MainloopSm100TmaUmmaWarpSpecializedILi27ELi2ELi4ENS5_IJNS4_1CILi1EEESB_SB_EEEEENS5_IJNSA_ILi64EEESE_SE_EEENS_12float_e4m3_tENS5_IJlSB_lEEESG_SH_NS4_8TiledMMAINS4_8MMA_AtomIJNS4_10MMA_TraitsINS4_19SM100_MMA_F8F6F4_SSEJSG_SG_fSE_SE_NS4_17integral_constantINS4_4UMMA5MajorELSO_0EEESP_NSM_INSN_7ScaleInELSQ_0EEESR_EEEEEENS4_6LayoutISC_NS5_IJNSA_ILi0EEESV_SV_EEEEENS5_IJNS4_10UnderscoreESY_SY_EEEEENS4_13SM90_TMA_LOADENS4_14ComposedLayoutINS4_7SwizzleILi2ELi4ELi3EEENS4_18smem_ptr_flag_bitsILi8EEENSU_INS5_IJNSA_ILi8EEESE_EEENS5_IJSE_SB_EEEEEEEvNS4_8identityES11_S1B_vS1C_EENS_8epilogue10collective18CollectiveEpilogueINS1E_23Sm100TmaWarpSpecializedILi1ELi1ELi32ELb0ELb0EEEJSF_NS5_IJNSU_ISE_SB_EES1J_EEESG_SH_SG_SH_NS1E_6fusion15FusionCallbacksIS1I_NS1L_17LinearCombinationISG_fSG_fLNS_15FloatRoundStyleE2EEESF_S1K_JEEENS4_5SM1004TMEM4LOAD26SM100_TMEM_LOAD_16dp32b32xES11_S1B_NS4_39AutoVectorizingCopyWithAssumedAlignmentILi128EEENS4_14SM90_TMA_STOREES1B_S1W_S1W_EEEvvEEEEvNT_6ParamsE) ;  /* 0xffffff7c02747950 */ /* 0x000fea0003c3ffff */
.L_x_197:
[----:B------:R-:W-:-:S00]  /*8230*/  BRA `(.L_x_197) ;  /* 0xfffffffc00fc7947 */ /* 0x000fc0000383ffff */
[----:B------:R-:W-:-:S00]  /*8240*/  NOP ;  /* 0x0000000000007918 */ /* 0x000fc00000000000 */
        /* <DEDUP_REMOVED lines=11> */
.L_x_198:


//--------------------- .nv.global.init           --------------------------
	.section	.nv.global.init,"aw",@progbits
.nv.global.init:
	.type		$str$27,@object
	.size		$str$27,($str$28 - $str$27)
$str$27:
        /*0000*/ 	.byte	0x28, 0x61, 0x64, 0x64, 0x72, 0x65, 0x73, 0x73, 0x20, 0x26, 0x20, 0x6d, 0x61, 0x73, 0x6b, 0x29
        /*0010*/ 	.byte	0x20, 0x3d, 0x3d, 0x20, 0x30, 0x00
	.type		$str$28,@object
	.size		$str$28,($str$26 - $str$28)
$str$28:
        /*0016*/ 	.byte	0x2f, 0x74, 0x6d, 0x70, 0x2f, 0x63, 0x75, 0x74, 0x6c, 0x61, 0x73, 0x73, 0x5f, 0x73, 0x77, 0x65
        /*0026*/ 	.byte	0x65, 0x70, 0x5f, 0x73, 0x72, 0x63, 0x2f, 0x69, 0x6e, 0x63, 0x6c, 0x75, 0x64, 0x65, 0x2f, 0x63
        /*0036*/ 	.byte	0x75, 0x74, 0x65, 0x2f, 0x70, 0x6f, 0x69, 0x6e, 0x74, 0x65, 0x72, 0x5f, 0x66, 0x6c, 0x61, 0x67
        /*0046*/ 	.byte	0x67, 0x65, 0x64, 0x2e, 0x68, 0x70, 0x70, 0x00
	.type		$str$26,@object
	.size		$str$26,($str$25 - $str$26)
$str$26:
        /*004e*/ 	.byte	0x2f, 0x74, 0x6d, 0x70, 0x2f, 0x63, 0x75, 0x74, 0x6c, 0x61, 0x73, 0x73, 0x5f, 0x73, 0x77, 0x65
        /*005e*/ 	.byte	0x65, 0x70, 0x5f, 0x73, 0x72, 0x63, 0x2f, 0x69, 0x6e, 0x63, 0x6c, 0x75, 0x64, 0x65, 0x2f, 0x63
        /*006e*/ 	.byte	0x75, 0x74, 0x65, 0x2f, 0x61, 0x74, 0x6f, 0x6d, 0x2f, 0x63, 0x6f, 0x70, 0x79, 0x5f, 0x74, 0x72
        /*007e*/ 	.byte	0x61, 0x69, 0x74, 0x73, 0x5f, 0x73, 0x6d, 0x31, 0x30, 0x30, 0x2e, 0x68, 0x70, 0x70, 0x00
	.type		$str$25,@object
	.size		$str$25,(__unnamed_1 - $str$25)
$str$25:
        /*008d*/ 	.byte	0x28, 0x28, 0x75, 0x69, 0x6e, 0x74, 0x33, 0x32, 0x5f, 0x74, 0x28, 0x74, 0x68, 0x72, 0x65, 0x61
        /*009d*/ 	.byte	0x64, 0x49, 0x64, 0x78, 0x2e, 0x78, 0x29, 0x20, 0x2f, 0x20, 0x33, 0x32, 0x29, 0x20, 0x25, 0x20
        /*00ad*/ 	.byte	0x34, 0x29, 0x20, 0x3d, 0x3d, 0x20, 0x28, 0x28, 0x28, 0x74, 0x6d, 0x65, 0x6d, 0x5f, 0x61, 0x64
        /*00bd*/ 	.byte	0x64, 0x72, 0x20, 0x3e, 0x3e, 0x20, 0x31, 0x36, 0x29, 0x20, 0x2f, 0x20, 0x33, 0x32, 0x29, 0x20
        /*00cd*/ 	.byte	0x25, 0x20, 0x34, 0x29, 0x00
	.type		__unnamed_1,@object
	.size		__unnamed_1,(__unnamed_2 - __unnamed_1)
__unnamed_1:
        /*00d2*/ 	.byte	0x61, 0x75, 0x74, 0x6f, 0x20, 0x63, 0x75, 0x74, 0x65, 0x3a, 0x3a, 0x61, 0x73, 0x5f, 0x70, 0x6f
        /* <DEDUP_REMOVED lines=24> */
        /*0262*/ 	.byte	0x3c, 0x34, 0x30, 0x39, 0x36, 0x3e, 0x3e, 0x3e, 0x3e, 0x5d, 0x00
	.type		__unnamed_2,@object
	.size		__unnamed_2,(.L_2 - __unnamed_2)
__unnamed_2:
        /* <DEDUP_REMOVED lines=40> */
        /*04ed*/ 	.byte	0x74, 0x65, 0x3a, 0x3a, 0x43, 0x3c, 0x30, 0x3e, 0x3e, 0x3e, 0x3e, 0x5d, 0x00
.L_2:


//--------------------- .nv.shared._ZN7cutlass13device_kernelINS_4gemm6kernel13GemmUniversalIN4cute5tupleIJiiiiEEENS1_10collective13CollectiveMmaINS1_35MainloopSm100TmaUmmaWarpSpecializedILi27ELi2ELi4ENS5_IJNS4_1CILi1EEESB_SB_EEEEENS5_IJNSA_ILi64EEESE_SE_EEENS_12float_e4m3_tENS5_IJlSB_lEEESG_SH_NS4_8TiledMMAINS4_8MMA_AtomIJNS4_10MMA_TraitsINS4_19SM100_MMA_F8F6F4_SSEJSG_SG_fSE_SE_NS4_17integral_constantINS4_4UMMA5MajorELSO_0EEESP_NSM_INSN_7ScaleInELSQ_0EEESR_EEEEEENS4_6LayoutISC_NS5_IJNSA_ILi0EEESV_SV_EEEEENS5_IJNS4_10UnderscoreESY_SY_EEEEENS4_13SM90_TMA_LOADENS4_14ComposedLayoutINS4_7SwizzleILi2ELi4ELi3EEENS4_18smem_ptr_flag_bitsILi8EEENSU_INS5_IJNSA_ILi8EEESE_EEENS5_IJSE_SB_EEEEEEEvNS4_8identityES11_S1B_vS1C_EENS_8epilogue10collective18CollectiveEpilogueINS1E_23Sm100TmaWarpSpecializedILi1ELi1ELi32ELb0ELb0EEEJSF_NS5_IJNSU_ISE_SB_EES1J_EEESG_SH_SG_SH_NS1E_6fusion15FusionCallbacksIS1I_NS1L_17LinearCombinationISG_fSG_fLNS_15FloatRoundStyleE2EEESF_S1K_JEEENS4_5SM1004TMEM4LOAD26SM100_TMEM_LOAD_16dp32b32xES11_S1B_NS4_39AutoVectorizingCopyWithAssumedAlignmentILi128EEENS4_14SM90_TMA_STOREES1B_S1W_S1W_EEEvvEEEEvNT_6ParamsE --------------------------
	.section	.nv.shared._ZN7cutlass13device_kernelINS_4gemm6kernel13GemmUniversalIN4cute5tupleIJiiiiEEENS1_10collective13CollectiveMmaINS1_35MainloopSm100TmaUmmaWarpSpecializedILi27ELi2ELi4ENS5_IJNS4_1CILi1EEESB_SB_EEEEENS5_IJNSA_ILi64EEESE_SE_EEENS_12float_e4m3_tENS5_IJlSB_lEEESG_SH_NS4_8TiledMMAINS4_8MMA_AtomIJNS4_10MMA_TraitsINS4_19SM100_MMA_F8F6F4_SSEJSG_SG_fSE_SE_NS4_17integral_constantINS4_4UMMA5MajorELSO_0EEESP_NSM_INSN_7ScaleInELSQ_0EEESR_EEEEEENS4_6LayoutISC_NS5_IJNSA_ILi0EEESV_SV_EEEEENS5_IJNS4_10UnderscoreESY_SY_EEEEENS4_13SM90_TMA_LOADENS4_14ComposedLayoutINS4_7SwizzleILi2ELi4ELi3EEENS4_18smem_ptr_flag_bitsILi8EEENSU_INS5_IJNSA_ILi8EEESE_EEENS5_IJSE_SB_EEEEEEEvNS4_8identityES11_S1B_vS1C_EENS_8epilogue10collective18CollectiveEpilogueINS1E_23Sm100TmaWarpSpecializedILi1ELi1ELi32ELb0ELb0EEEJSF_NS5_IJNSU_ISE_SB_EES1J_EEESG_SH_SG_SH_NS1E_6fusion15FusionCallbacksIS1I_NS1L_17LinearCombinationISG_fSG_fLNS_15FloatRoundStyleE2EEESF_S1K_JEEENS4_5SM1004TMEM4LOAD26SM100_TMEM_LOAD_16dp32b32xES11_S1B_NS4_39AutoVectorizingCopyWithAssumedAlignmentILi128EEENS4_14SM90_TMA_STOREES1B_S1W_S1W_EEEvvEEEEvNT_6ParamsE,"aw",@nobits
	.sectionflags	@""
	.align	16
	.zero		1024


//--------------------- .nv.shared.reserved.0     --------------------------
	.section	.nv.shared.reserved.0,"aw",@nobits
	.weak		__nv_reservedSMEM_offset_0_alias
	.size		__nv_reservedSMEM_offset_0_alias, 0, 64
	.other		__nv_reservedSMEM_offset_0_alias,@"STO_CUDA_RESERVED_SHARED STV_DEFAULT"
__nv_reservedSMEM_offset_0_alias:
	.zero		0
.nv.shared.reserved.0:
	.zero		64
	.weak		__nv_reservedSMEM_tcgen05_partition
	.type		__nv_reservedSMEM_tcgen05_partition,@object
	.size		__nv_reservedSMEM_tcgen05_partition,(.L_0 - __nv_reservedSMEM_tcgen05_partition)
__nv_reservedSMEM_tcgen05_partition:
	.zero		32
.L_0:


//--------------------- .nv.global                --------------------------
	.section	.nv.global,"aw",@nobits
.nv.global:
	.type		_ZN40_INTERNAL_d5bd222c_4_k_cu_bdffc29c_269424cute1_E,@object
	.size		_ZN40_INTERNAL_d5bd222c_4_k_cu_bdffc29c_269424cute1_E,(_ZN40_INTERNAL_d5bd222c_4_k_cu_bdffc29c_269424cuda3std3__45__cpo6cbeginE - _ZN40_INTERNAL_d5bd222c_4_k_cu_bdffc29c_269424cute1_E)
_ZN40_INTERNAL_d5bd222c_4_k_cu_bdffc29c_269424cute1_E:
	.zero		1
	.type		_ZN40_INTERNAL_d5bd222c_4_k_cu_bdffc29c_269424cuda3std3__45__cpo6cbeginE,@object
	.size		_ZN40_INTERNAL_d5bd222c_4_k_cu_bdffc29c_269424cuda3std3__45__cpo6cbeginE,(_ZN40_INTERNAL_d5bd222c_4_k_cu_bdffc29c_269424cuda3std3__48in_placeE - _ZN40_INTERNAL_d5bd222c_4_k_cu_bdffc29c_269424cuda3std3__45__cpo6cbeginE)
_ZN40_INTERNAL_d5bd222c_4_k_cu_bdffc29c_269424cuda3std3__45__cpo6cbeginE:
	.zero		1
	.type		_ZN40_INTERNAL_d5bd222c_4_k_cu_bdffc29c_269424cuda3std3__48in_placeE,@object
	.size		_ZN40_INTERNAL_d5bd222c_4_k_cu_bdffc29c_269424cuda3std3__48in_placeE,(_ZN40_INTERNAL_d5bd222c_4_k_cu_bdffc29c_269424cuda3std6ranges3__45__cpo9iter_moveE - _ZN40_INTERNAL_d5bd222c_4_k_cu_bdffc29c_269424cuda3std3__48in_placeE)
_ZN40_INTERNAL_d5bd222c_4_k_cu_bdffc29c_269424cuda3std3__48in_placeE:
	.zero		1
	.type		_ZN40_INTERNAL_d5bd222c_4_k_cu_bdffc29c_269424cuda3std6ranges3__45__cpo9iter_moveE,@object
	.size		_ZN40_INTERNAL_d5bd222c_4_k_cu_bdffc29c_269424cuda3std6ranges3__45__cpo9iter_moveE,(_ZN40_INTERNAL_d5bd222c_4_k_cu_bdffc29c_269424cuda3std3__45__cpo5beginE - _ZN40_INTERNAL_d5bd222c_4_k_cu_bdffc29c_269424cuda3std6ranges3__45__cpo9iter_moveE)
_ZN40_INTERNAL_d5bd222c_4_k_cu_bdffc29c_269424cuda3std6ranges3__45__cpo9iter_moveE:
	.zero		1
	.type		_ZN40_INTERNAL_d5bd222c_4_k_cu_bdffc29c_269424cuda3std3__45__cpo5beginE,@object
	.size		_ZN40_INTERNAL_d5bd222c_4_k_cu_bdffc29c_269424cuda3std3__45__cpo5beginE,(_ZN40_INTERNAL_d5bd222c_4_k_cu_bdffc29c_269424cuda3std3__442_GLOBAL__N__d5bd222c_4_k_cu_bdffc29c_269426ignoreE - _ZN40_INTERNAL_d5bd222c_4_k_cu_bdffc29c_269424cuda3std3__45__cpo5beginE)
_ZN40_INTERNAL_d5bd222c_4_k_cu_bdffc29c_269424cuda3std3__45__cpo5beginE:
	.zero		1
	.type		_ZN40_INTERNAL_d5bd222c_4_k_cu_bdffc29c_269424cuda3std3__442_GLOBAL__N__d5bd222c_4_k_cu_bdffc29c_269426ignoreE,@object
	.size		_ZN40_INTERNAL_d5bd222c_4_k_cu_bdffc29c_269424cuda3std3__442_GLOBAL__N__d5bd222c_4_k_cu_bdffc29c_269426ignoreE,(_ZN40_INTERNAL_d5bd222c_4_k_cu_bdffc29c_269424cute7productE - _ZN40_INTERNAL_d5bd222c_4_k_cu_bdffc29c_269424cuda3std3__442_GLOBAL__N__d5bd222c_4_k_cu_bdffc29c_269426ignoreE)
_ZN40_INTERNAL_d5bd222c_4_k_cu_bdffc29c_269424cuda3std3__442_GLOBAL__N__d5bd222c_4_k_cu_bdffc29c_269426ignoreE:
	.zero		1
	.type		_ZN40_INTERNAL_d5bd222c_4_k_cu_bdffc29c_269424cute7productE,@object
	.size		_ZN40_INTERNAL_d5bd222c_4_k_cu_bdffc29c_269424cute7productE,(_ZN40_INTERNAL_d5bd222c_4_k_cu_bdffc29c_269424cuda3std3__45__cpo3endE - _ZN40_INTERNAL_d5bd222c_4_k_cu_bdffc29c_269424cute7productE)
_ZN40_INTERNAL_d5bd222c_4_k_cu_bdffc29c_269424cute7productE:
	.zero		1
	.type		_ZN40_INTERNAL_d5bd222c_4_k_cu_bdffc29c_269424cuda3std3__45__cpo3endE,@object
	.size		_ZN40_INTERNAL_d5bd222c_4_k_cu_bdffc29c_269424cuda3std3__45__cpo3endE,(_ZN40_INTERNAL_d5bd222c_4_k_cu_bdffc29c_269424cuda3std3__419piecewise_constructE - _ZN40_INTERNAL_d5bd222c_4_k_cu_bdffc29c_269424cuda3std3__45__cpo3endE)
_ZN40_INTERNAL_d5bd222c_4_k_cu_bdffc29c_269424cuda3std3__45__cpo3endE:
	.zero		1
	.type		_ZN40_INTERNAL_d5bd222c_4_k_cu_bdffc29c_269424cuda3std3__419piecewise_constructE,@object
	.size		_ZN40_INTERNAL_d5bd222c_4_k_cu_bdffc29c_269424cuda3std3__419piecewise_constructE,(_ZN40_INTERNAL_d5bd222c_4_k_cu_bdffc29c_269424cuda3std3__45__cpo4cendE - _ZN40_INTERNAL_d5bd222c_4_k_cu_bdffc29c_269424cuda3std3__419piecewise_constructE)
_ZN40_INTERNAL_d5bd222c_4_k_cu_bdffc29c_269424cuda3std3__419piecewise_constructE:
	.zero		1
	.type		_ZN40_INTERNAL_d5bd222c_4_k_cu_bdffc29c_269424cuda3std3__45__cpo4cendE,@object
	.size		_ZN40_INTERNAL_d5bd222c_4_k_cu_bdffc29c_269424cuda3std3__45__cpo4cendE,(_ZN40_INTERNAL_d5bd222c_4_k_cu_bdffc29c_269424cuda3std6ranges3__45__cpo4swapE - _ZN40_INTERNAL_d5bd222c_4_k_cu_bdffc29c_269424cuda3std3__45__cpo4cendE)
_ZN40_INTERNAL_d5bd222c_4_k_cu_bdffc29c_269424cuda3std3__45__cpo4cendE:
	.zero		1
	.type		_ZN40_INTERNAL_d5bd222c_4_k_cu_bdffc29c_269424cuda3std6ranges3__45__cpo4swapE,@object
	.size		_ZN40_INTERNAL_d5bd222c_4_k_cu_bdffc29c_269424cuda3std6ranges3__45__cpo4swapE,(.L_10 - _ZN40_INTERNAL_d5bd222c_4_k_cu_bdffc29c_269424cuda3std6ranges3__45__cpo4swapE)
_ZN40_INTERNAL_d5bd222c_4_k_cu_bdffc29c_269424cuda3std6ranges3__45__cpo4swapE:
	.zero		1
.L_10:


//--------------------- .nv.constant0._ZN7cutlass13device_kernelINS_4gemm6kernel13GemmUniversalIN4cute5tupleIJiiiiEEENS1_10collective13CollectiveMmaINS1_35MainloopSm100TmaUmmaWarpSpecializedILi27ELi2ELi4ENS5_IJNS4_1CILi1EEESB_SB_EEEEENS5_IJNSA_ILi64EEESE_SE_EEENS_12float_e4m3_tENS5_IJlSB_lEEESG_SH_NS4_8TiledMMAINS4_8MMA_AtomIJNS4_10MMA_TraitsINS4_19SM100_MMA_F8F6F4_SSEJSG_SG_fSE_SE_NS4_17integral_constantINS4_4UMMA5MajorELSO_0EEESP_NSM_INSN_7ScaleInELSQ_0EEESR_EEEEEENS4_6LayoutISC_NS5_IJNSA_ILi0EEESV_SV_EEEEENS5_IJNS4_10UnderscoreESY_SY_EEEEENS4_13SM90_TMA_LOADENS4_14ComposedLayoutINS4_7SwizzleILi2ELi4ELi3EEENS4_18smem_ptr_flag_bitsILi8EEENSU_INS5_IJNSA_ILi8EEESE_EEENS5_IJSE_SB_EEEEEEEvNS4_8identityES11_S1B_vS1C_EENS_8epilogue10collective18CollectiveEpilogueINS1E_23Sm100TmaWarpSpecializedILi1ELi1ELi32ELb0ELb0EEEJSF_NS5_IJNSU_ISE_SB_EES1J_EEESG_SH_SG_SH_NS1E_6fusion15FusionCallbacksIS1I_NS1L_17LinearCombinationISG_fSG_fLNS_15FloatRoundStyleE2EEESF_S1K_JEEENS4_5SM1004TMEM4LOAD26SM100_TMEM_LOAD_16dp32b32xES11_S1B_NS4_39AutoVectorizingCopyWithAssumedAlignmentILi128EEENS4_14SM90_TMA_STOREES1B_S1W_S1W_EEEvvEEEEvNT_6ParamsE --------------------------
	.section	.nv.constant0._ZN7cutlass13device_kernelINS_4gemm6kernel13GemmUniversalIN4cute5tupleIJiiiiEEENS1_10collective13CollectiveMmaINS1_35MainloopSm100TmaUmmaWarpSpecializedILi27ELi2ELi4ENS5_IJNS4_1CILi1EEESB_SB_EEEEENS5_IJNSA_ILi64EEESE_SE_EEENS_12float_e4m3_tENS5_IJlSB_lEEESG_SH_NS4_8TiledMMAINS4_8MMA_AtomIJNS4_10MMA_TraitsINS4_19SM100_MMA_F8F6F4_SSEJSG_SG_fSE_SE_NS4_17integral_constantINS4_4UMMA5MajorELSO_0EEESP_NSM_INSN_7ScaleInELSQ_0EEESR_EEEEEENS4_6LayoutISC_NS5_IJNSA_ILi0EEESV_SV_EEEEENS5_IJNS4_10UnderscoreESY_SY_EEEEENS4_13SM90_TMA_LOADENS4_14ComposedLayoutINS4_7SwizzleILi2ELi4ELi3EEENS4_18smem_ptr_flag_bitsILi8EEENSU_INS5_IJNSA_ILi8EEESE_EEENS5_IJSE_SB_EEEEEEEvNS4_8identityES11_S1B_vS1C_EENS_8epilogue10collective18CollectiveEpilogueINS1E_23Sm100TmaWarpSpecializedILi1ELi1ELi32ELb0ELb0EEEJSF_NS5_IJNSU_ISE_SB_EES1J_EEESG_SH_SG_SH_NS1E_6fusion15FusionCallbacksIS1I_NS1L_17LinearCombinationISG_fSG_fLNS_15FloatRoundStyleE2EEESF_S1K_JEEENS4_5SM1004TMEM4LOAD26SM100_TMEM_LOAD_16dp32b32xES11_S1B_NS4_39AutoVectorizingCopyWithAssumedAlignmentILi128EEENS4_14SM90_TMA_STOREES1B_S1W_S1W_EEEvvEEEEvNT_6ParamsE,"a",@progbits
	.sectionflags	@""
	.align	4
.nv.constant0._ZN7cutlass13device_kernelINS_4gemm6kernel13GemmUniversalIN4cute5tupleIJiiiiEEENS1_10collective13CollectiveMmaINS1_35MainloopSm100TmaUmmaWarpSpecializedILi27ELi2ELi4ENS5_IJNS4_1CILi1EEESB_SB_EEEEENS5_IJNSA_ILi64EEESE_SE_EEENS_12float_e4m3_tENS5_IJlSB_lEEESG_SH_NS4_8TiledMMAINS4_8MMA_AtomIJNS4_10MMA_TraitsINS4_19SM100_MMA_F8F6F4_SSEJSG_SG_fSE_SE_NS4_17integral_constantINS4_4UMMA5MajorELSO_0EEESP_NSM_INSN_7ScaleInELSQ_0EEESR_EEEEEENS4_6LayoutISC_NS5_IJNSA_ILi0EEESV_SV_EEEEENS5_IJNS4_10UnderscoreESY_SY_EEEEENS4_13SM90_TMA_LOADENS4_14ComposedLayoutINS4_7SwizzleILi2ELi4ELi3EEENS4_18smem_ptr_flag_bitsILi8EEENSU_INS5_IJNSA_ILi8EEESE_EEENS5_IJSE_SB_EEEEEEEvNS4_8identityES11_S1B_vS1C_EENS_8epilogue10collective18CollectiveEpilogueINS1E_23Sm100TmaWarpSpecializedILi1ELi1ELi32ELb0ELb0EEEJSF_NS5_IJNSU_ISE_SB_EES1J_EEESG_SH_SG_SH_NS1E_6fusion15FusionCallbacksIS1I_NS1L_17LinearCombinationISG_fSG_fLNS_15FloatRoundStyleE2EEESF_S1K_JEEENS4_5SM1004TMEM4LOAD26SM100_TMEM_LOAD_16dp32b32xES11_S1B_NS4_39AutoVectorizingCopyWithAssumedAlignmentILi128EEENS4_14SM90_TMA_STOREES1B_S1W_S1W_EEEvvEEEEvNT_6ParamsE:
	.zero		2944


//--------------------- SYMBOLS --------------------------

	.type		.nv.reservedSmem.offset0,@object
	.size		.nv.reservedSmem.offset0,0x4
	.type		.nv.reservedSmem.cap,@object
	.size		.nv.reservedSmem.cap,0x4
	.type		__assertfail,@function
